	.target	sm_100a

	.elftype	@"ET_EXEC"


//--------------------- .note.nv.tkinfo           --------------------------
	.section	.note.nv.tkinfo,"",@"SHT_NOTE"
	.sectionflags	@"SHF_NOTE_NV_TKINFO"
	.tkinfo
        /*0018*/ 	.word	0x00000002
        /*0030*/ 	.string	""
        /*0030*/ 	.string	"ptxas"
        /*0030*/ 	.string	"Cuda compilation tools, release 13.0, V13.0.88"
        /*0030*/ 	.string	"Build cuda_13.0.r13.0/compiler.36424714_0"
        /*0030*/ 	.string	"-arch sm_100a -m 64 "



//--------------------- .note.nv.cuinfo           --------------------------
	.section	.note.nv.cuinfo,"",@"SHT_NOTE"
	.sectionflags	@"SHF_NOTE_NV_CUINFO"
        /*0018*/ 	.short	0x0002
        /*001a*/ 	.short	0x0064
        /*001c*/ 	.short	0x0082
	.zero		2


//--------------------- .nv.info                  --------------------------
	.section	.nv.info,"",@"SHT_CUDA_INFO"
	.align	4


	//----- nvinfo : EIATTR_REGCOUNT
	.align		4
        /*0000*/ 	.byte	0x04, 0x2f
        /*0002*/ 	.short	(.L_19 - .L_18)
	.align		4
.L_18:
        /*0004*/ 	.word	index@(_ZN7cutlass13device_kernelINS_4gemm6kernel13GemmUniversalIN4cute5tupleIJiiiiEEENS1_10collective13CollectiveMmaINS1_35MainloopSm100TmaUmmaWarpSpecializedILi4ELi2ELi4ENS5_IJNS4_1CILi1EEESB_SB_EEEEENS5_IJNSA_ILi128EEENSA_ILi64EEENSA_ILi32EEEEEENS_12float_e4m3_tENS5_IJlSB_lEEESI_SJ_NS4_8TiledMMAINS4_8MMA_AtomIJNS4_10MMA_TraitsINS4_19SM100_MMA_F8F6F4_SSEJSI_SI_fSE_SF_NS4_17integral_constantINS4_4UMMA5MajorELSQ_0EEESR_NSO_INSP_7ScaleInELSS_0EEEST_EEEEEENS4_6LayoutISC_NS5_IJNSA_ILi0EEESX_SX_EEEEENS5_IJNS4_10UnderscoreES10_S10_EEEEENS4_13SM90_TMA_LOADENS4_14ComposedLayoutINS4_7SwizzleILi1ELi4ELi3EEENS4_18smem_ptr_flag_bitsILi8EEENSW_INS5_IJNSA_ILi8EEESG_EEENS5_IJSG_SB_EEEEEEEvNS4_8identityES13_S1D_vS1E_EENS_8epilogue10collective18CollectiveEpilogueINS1G_23Sm100TmaWarpSpecializedILi1ELi1ELi64ELb0ELb0EEEJSH_NS5_IJNSW_ISE_SB_EENSW_ISF_SB_EEEEESI_SJ_SI_SJ_NS1G_6fusion15FusionCallbacksIS1K_NS1O_17LinearCombinationISI_fSI_fLNS_15FloatRoundStyleE2EEESH_S1N_JEEENS4_5SM1004TMEM4LOAD26SM100_TMEM_LOAD_32dp32b64xES13_NS14_INS15_ILi2ELi4ELi3EEES18_NSW_INS5_IJS19_SF_EEENS5_IJSF_SB_EEEEEEENS4_39AutoVectorizingCopyWithAssumedAlignmentILi128EEENS4_14SM90_TMA_STOREES22_S24_S24_EEEvvEEEEvNT_6ParamsE)
        /*0008*/ 	.word	0x000000c2


	//----- nvinfo : EIATTR_FRAME_SIZE
	.align		4
.L_19:
        /*000c*/ 	.byte	0x04, 0x11
        /*000e*/ 	.short	(.L_21 - .L_20)
	.align		4
.L_20:
        /*0010*/ 	.word	index@($__internal_2_$__cuda_sm10x_tcgen05_guardrail_trap_unallocated_columns_being_dealloced)
        /*0014*/ 	.word	0x00000000


	//----- nvinfo : EIATTR_FRAME_SIZE
	.align		4
.L_21:
        /*0018*/ 	.byte	0x04, 0x11
        /*001a*/ 	.short	(.L_23 - .L_22)
	.align		4
.L_22:
        /*001c*/ 	.word	index@($__internal_1_$__cuda_sm10x_tcgen05_guardrail_trap_phase_invalid_during_alloc)
        /*0020*/ 	.word	0x00000000


	//----- nvinfo : EIATTR_FRAME_SIZE
	.align		4
.L_23:
        /*0024*/ 	.byte	0x04, 0x11
        /*0026*/ 	.short	(.L_25 - .L_24)
	.align		4
.L_24:
        /*0028*/ 	.word	index@($__internal_0_$__cuda_sm10x_tcgen05_guardrail_trap_col_being_dealloced_not_returned_by_alloc)
        /*002c*/ 	.word	0x00000000


	//----- nvinfo : EIATTR_FRAME_SIZE
	.align		4
.L_25:
        /*0030*/ 	.byte	0x04, 0x11
        /*0032*/ 	.short	(.L_27 - .L_26)
	.align		4
.L_26:
        /*0034*/ 	.word	index@(_ZN7cutlass13device_kernelINS_4gemm6kernel13GemmUniversalIN4cute5tupleIJiiiiEEENS1_10collective13CollectiveMmaINS1_35MainloopSm100TmaUmmaWarpSpecializedILi4ELi2ELi4ENS5_IJNS4_1CILi1EEESB_SB_EEEEENS5_IJNSA_ILi128EEENSA_ILi64EEENSA_ILi32EEEEEENS_12float_e4m3_tENS5_IJlSB_lEEESI_SJ_NS4_8TiledMMAINS4_8MMA_AtomIJNS4_10MMA_TraitsINS4_19SM100_MMA_F8F6F4_SSEJSI_SI_fSE_SF_NS4_17integral_constantINS4_4UMMA5MajorELSQ_0EEESR_NSO_INSP_7ScaleInELSS_0EEEST_EEEEEENS4_6LayoutISC_NS5_IJNSA_ILi0EEESX_SX_EEEEENS5_IJNS4_10UnderscoreES10_S10_EEEEENS4_13SM90_TMA_LOADENS4_14ComposedLayoutINS4_7SwizzleILi1ELi4ELi3EEENS4_18smem_ptr_flag_bitsILi8EEENSW_INS5_IJNSA_ILi8EEESG_EEENS5_IJSG_SB_EEEEEEEvNS4_8identityES13_S1D_vS1E_EENS_8epilogue10collective18CollectiveEpilogueINS1G_23Sm100TmaWarpSpecializedILi1ELi1ELi64ELb0ELb0EEEJSH_NS5_IJNSW_ISE_SB_EENSW_ISF_SB_EEEEESI_SJ_SI_SJ_NS1G_6fusion15FusionCallbacksIS1K_NS1O_17LinearCombinationISI_fSI_fLNS_15FloatRoundStyleE2EEESH_S1N_JEEENS4_5SM1004TMEM4LOAD26SM100_TMEM_LOAD_32dp32b64xES13_NS14_INS15_ILi2ELi4ELi3EEES18_NSW_INS5_IJS19_SF_EEENS5_IJSF_SB_EEEEEEENS4_39AutoVectorizingCopyWithAssumedAlignmentILi128EEENS4_14SM90_TMA_STOREES22_S24_S24_EEEvvEEEEvNT_6ParamsE)
        /*0038*/ 	.word	0x00000000


	//----- nvinfo : EIATTR_MIN_STACK_SIZE
	.align		4
.L_27:
        /*003c*/ 	.byte	0x04, 0x12
        /*003e*/ 	.short	(.L_29 - .L_28)
	.align		4
.L_28:
        /*0040*/ 	.word	index@(_ZN7cutlass13device_kernelINS_4gemm6kernel13GemmUniversalIN4cute5tupleIJiiiiEEENS1_10collective13CollectiveMmaINS1_35MainloopSm100TmaUmmaWarpSpecializedILi4ELi2ELi4ENS5_IJNS4_1CILi1EEESB_SB_EEEEENS5_IJNSA_ILi128EEENSA_ILi64EEENSA_ILi32EEEEEENS_12float_e4m3_tENS5_IJlSB_lEEESI_SJ_NS4_8TiledMMAINS4_8MMA_AtomIJNS4_10MMA_TraitsINS4_19SM100_MMA_F8F6F4_SSEJSI_SI_fSE_SF_NS4_17integral_constantINS4_4UMMA5MajorELSQ_0EEESR_NSO_INSP_7ScaleInELSS_0EEEST_EEEEEENS4_6LayoutISC_NS5_IJNSA_ILi0EEESX_SX_EEEEENS5_IJNS4_10UnderscoreES10_S10_EEEEENS4_13SM90_TMA_LOADENS4_14ComposedLayoutINS4_7SwizzleILi1ELi4ELi3EEENS4_18smem_ptr_flag_bitsILi8EEENSW_INS5_IJNSA_ILi8EEESG_EEENS5_IJSG_SB_EEEEEEEvNS4_8identityES13_S1D_vS1E_EENS_8epilogue10collective18CollectiveEpilogueINS1G_23Sm100TmaWarpSpecializedILi1ELi1ELi64ELb0ELb0EEEJSH_NS5_IJNSW_ISE_SB_EENSW_ISF_SB_EEEEESI_SJ_SI_SJ_NS1G_6fusion15FusionCallbacksIS1K_NS1O_17LinearCombinationISI_fSI_fLNS_15FloatRoundStyleE2EEESH_S1N_JEEENS4_5SM1004TMEM4LOAD26SM100_TMEM_LOAD_32dp32b64xES13_NS14_INS15_ILi2ELi4ELi3EEES18_NSW_INS5_IJS19_SF_EEENS5_IJSF_SB_EEEEEEENS4_39AutoVectorizingCopyWithAssumedAlignmentILi128EEENS4_14SM90_TMA_STOREES22_S24_S24_EEEvvEEEEvNT_6ParamsE)
        /*0044*/ 	.word	0x00000000
.L_29:


//--------------------- .nv.compat                --------------------------
	.section	.nv.compat,"",@"SHT_CUDA_COMPAT_INFO"
	.align	4
        /*0000*/ 	.byte	0x02, 0x09, 0x01, 0x00, 0x02, 0x02, 0x02, 0x00, 0x02, 0x05, 0x05, 0x00, 0x03, 0x07, 0x01, 0x01
        /*0010*/ 	.byte	0x02, 0x03, 0x01, 0x00, 0x02, 0x06, 0x01, 0x00, 0x04, 0x0b, 0x08, 0x00, 0x09, 0x00, 0x00, 0x00
        /*0020*/ 	.byte	0x00, 0x00, 0x00, 0x00


//--------------------- .nv.info._ZN7cutlass13device_kernelINS_4gemm6kernel13GemmUniversalIN4cute5tupleIJiiiiEEENS1_10collective13CollectiveMmaINS1_35MainloopSm100TmaUmmaWarpSpecializedILi4ELi2ELi4ENS5_IJNS4_1CILi1EEESB_SB_EEEEENS5_IJNSA_ILi128EEENSA_ILi64EEENSA_ILi32EEEEEENS_12float_e4m3_tENS5_IJlSB_lEEESI_SJ_NS4_8TiledMMAINS4_8MMA_AtomIJNS4_10MMA_TraitsINS4_19SM100_MMA_F8F6F4_SSEJSI_SI_fSE_SF_NS4_17integral_constantINS4_4UMMA5MajorELSQ_0EEESR_NSO_INSP_7ScaleInELSS_0EEEST_EEEEEENS4_6LayoutISC_NS5_IJNSA_ILi0EEESX_SX_EEEEENS5_IJNS4_10UnderscoreES10_S10_EEEEENS4_13SM90_TMA_LOADENS4_14ComposedLayoutINS4_7SwizzleILi1ELi4ELi3EEENS4_18smem_ptr_flag_bitsILi8EEENSW_INS5_IJNSA_ILi8EEESG_EEENS5_IJSG_SB_EEEEEEEvNS4_8identityES13_S1D_vS1E_EENS_8epilogue10collective18CollectiveEpilogueINS1G_23Sm100TmaWarpSpecializedILi1ELi1ELi64ELb0ELb0EEEJSH_NS5_IJNSW_ISE_SB_EENSW_ISF_SB_EEEEESI_SJ_SI_SJ_NS1G_6fusion15FusionCallbacksIS1K_NS1O_17LinearCombinationISI_fSI_fLNS_15FloatRoundStyleE2EEESH_S1N_JEEENS4_5SM1004TMEM4LOAD26SM100_TMEM_LOAD_32dp32b64xES13_NS14_INS15_ILi2ELi4ELi3EEES18_NSW_INS5_IJS19_SF_EEENS5_IJSF_SB_EEEEEEENS4_39AutoVectorizingCopyWithAssumedAlignmentILi128EEENS4_14SM90_TMA_STOREES22_S24_S24_EEEvvEEEEvNT_6ParamsE --------------------------
	.section	.nv.info._ZN7cutlass13device_kernelINS_4gemm6kernel13GemmUniversalIN4cute5tupleIJiiiiEEENS1_10collective13CollectiveMmaINS1_35MainloopSm100TmaUmmaWarpSpecializedILi4ELi2ELi4ENS5_IJNS4_1CILi1EEESB_SB_EEEEENS5_IJNSA_ILi128EEENSA_ILi64EEENSA_ILi32EEEEEENS_12float_e4m3_tENS5_IJlSB_lEEESI_SJ_NS4_8TiledMMAINS4_8MMA_AtomIJNS4_10MMA_TraitsINS4_19SM100_MMA_F8F6F4_SSEJSI_SI_fSE_SF_NS4_17integral_constantINS4_4UMMA5MajorELSQ_0EEESR_NSO_INSP_7ScaleInELSS_0EEEST_EEEEEENS4_6LayoutISC_NS5_IJNSA_ILi0EEESX_SX_EEEEENS5_IJNS4_10UnderscoreES10_S10_EEEEENS4_13SM90_TMA_LOADENS4_14ComposedLayoutINS4_7SwizzleILi1ELi4ELi3EEENS4_18smem_ptr_flag_bitsILi8EEENSW_INS5_IJNSA_ILi8EEESG_EEENS5_IJSG_SB_EEEEEEEvNS4_8identityES13_S1D_vS1E_EENS_8epilogue10collective18CollectiveEpilogueINS1G_23Sm100TmaWarpSpecializedILi1ELi1ELi64ELb0ELb0EEEJSH_NS5_IJNSW_ISE_SB_EENSW_ISF_SB_EEEEESI_SJ_SI_SJ_NS1G_6fusion15FusionCallbacksIS1K_NS1O_17LinearCombinationISI_fSI_fLNS_15FloatRoundStyleE2EEESH_S1N_JEEENS4_5SM1004TMEM4LOAD26SM100_TMEM_LOAD_32dp32b64xES13_NS14_INS15_ILi2ELi4ELi3EEES18_NSW_INS5_IJS19_SF_EEENS5_IJSF_SB_EEEEEEENS4_39AutoVectorizingCopyWithAssumedAlignmentILi128EEENS4_14SM90_TMA_STOREES22_S24_S24_EEEvvEEEEvNT_6ParamsE,"",@"SHT_CUDA_INFO"
	.sectionflags	@""
	.align	4


	//----- nvinfo : EIATTR_CUDA_API_VERSION
	.align		4
        /*0000*/ 	.byte	0x04, 0x37
        /*0002*/ 	.short	(.L_31 - .L_30)
.L_30:
        /*0004*/ 	.word	0x00000082


	//----- nvinfo : EIATTR_KPARAM_INFO
	.align		4
.L_31:
        /*0008*/ 	.byte	0x04, 0x17
        /*000a*/ 	.short	(.L_33 - .L_32)
.L_32:
        /*000c*/ 	.word	0x00000000
        /*0010*/ 	.short	0x0000
        /*0012*/ 	.short	0x0000
        /*0014*/ 	.byte	0x00, 0xf0, 0x01, 0x20


	//----- nvinfo : EIATTR_AT_ENTRY_FRAGMENTS
	.align		4
.L_33:
        /*0018*/ 	.byte	0x04, 0x4f
        /*001a*/ 	.short	(.L_35 - .L_34)


	//   ....[0]....
.L_34:
        /*001c*/ 	.word	0x00000006


	//----- nvinfo : EIATTR_RESERVED_SMEM_USED
	.align		4
.L_35:
        /*0020*/ 	.byte	0x01, 0x41
	.zero		2


	//----- nvinfo : EIATTR_SPARSE_MMA_MASK
	.align		4
        /*0024*/ 	.byte	0x03, 0x50
        /*0026*/ 	.short	0x0000


	//----- nvinfo : EIATTR_TCGEN05_1CTA_USED
	.align		4
        /*0028*/ 	.byte	0x01, 0x51
	.zero		2


	//----- nvinfo : EIATTR_MAXREG_COUNT
	.align		4
        /*002c*/ 	.byte	0x03, 0x1b
        /*002e*/ 	.short	0x00ff


	//----- nvinfo : EIATTR_NUM_BARRIERS
	.align		4
        /*0030*/ 	.byte	0x02, 0x4c
        /*0032*/ 	.byte	0x07
	.zero		1


	//----- nvinfo : EIATTR_EXTERNS
	.align		4
        /*0034*/ 	.byte	0x04, 0x0f
        /*0036*/ 	.short	(.L_37 - .L_36)


	//   ....[0]....
	.align		4
.L_36:
        /*0038*/ 	.word	index@(__assertfail)


	//----- nvinfo : EIATTR_MERCURY_ISA_VERSION
	.align		4
.L_37:
        /*003c*/ 	.byte	0x03, 0x5f
        /*003e*/ 	.short	0x0101


	//----- nvinfo : EIATTR_INT_WARP_WIDE_INSTR_OFFSETS
	.align		4
        /*0040*/ 	.byte	0x04, 0x31
        /*0042*/ 	.short	(.L_39 - .L_38)


	//   ....[0]....
.L_38:
        /*0044*/ 	.word	0x00001d80


	//   ....[1]....
        /*0048*/ 	.word	0x00003680


	//   ....[2]....
        /*004c*/ 	.word	0x000036a0


	//   ....[3]....
        /*0050*/ 	.word	0x000036d0


	//   ....[4]....
        /*0054*/ 	.word	0x000040e0


	//   ....[5]....
        /*0058*/ 	.word	0x000041d0


	//----- nvinfo : EIATTR_COOP_GROUP_MASK_REGIDS
	.align		4
.L_39:
        /*005c*/ 	.byte	0x04, 0x29
        /*005e*/ 	.short	(.L_41 - .L_40)


	//   ....[0]....
.L_40:
        /*0060*/ 	.word	0xffffffff


	//   ....[1]....
        /*0064*/ 	.word	0xffffffff


	//   ....[2]....
        /*0068*/ 	.word	0xffffffff


	//   ....[3]....
        /*006c*/ 	.word	0xffffffff


	//   ....[4]....
        /*0070*/ 	.word	0xffffffff


	//   ....[5]....
        /*0074*/ 	.word	0xffffffff


	//   ....[6]....
        /*0078*/ 	.word	0xffffffff


	//   ....[7]....
        /*007c*/ 	.word	0xffffffff


	//   ....[8]....
        /*0080*/ 	.word	0xffffffff


	//   ....[9]....
        /*0084*/ 	.word	0xffffffff


	//   ....[10]....
        /*0088*/ 	.word	0xffffffff


	//   ....[11]....
        /*008c*/ 	.word	0xffffffff


	//   ....[12]....
        /*0090*/ 	.word	0xffffffff


	//----- nvinfo : EIATTR_COOP_GROUP_INSTR_OFFSETS
	.align		4
.L_41:
        /*0094*/ 	.byte	0x04, 0x28
        /*0096*/ 	.short	(.L_43 - .L_42)


	//   ....[0]....
.L_42:
        /*0098*/ 	.word	0x00000090


	//   ....[1]....
        /*009c*/ 	.word	0x000004d0


	//   ....[2]....
        /*00a0*/ 	.word	0x00000640


	//   ....[3]....
        /*00a4*/ 	.word	0x00000780


	//   ....[4]....
        /*00a8*/ 	.word	0x00000880


	//   ....[5]....
        /*00ac*/ 	.word	0x000009f0


	//   ....[6]....
        /*00b0*/ 	.word	0x00000b90


	//   ....[7]....
        /*00b4*/ 	.word	0x00001c60


	//   ....[8]....
        /*00b8*/ 	.word	0x00002a40


	//   ....[9]....
        /*00bc*/ 	.word	0x00002c50


	//   ....[10]....
        /*00c0*/ 	.word	0x00002c80


	//   ....[11]....
        /*00c4*/ 	.word	0x00003560


	//   ....[12]....
        /*00c8*/ 	.word	0x00003790


	//----- nvinfo : EIATTR_VRC_CTA_INIT_COUNT
	.align		4
.L_43:
        /*00cc*/ 	.byte	0x02, 0x4a
        /*00ce*/ 	.byte	0x80
	.zero		1


	//----- nvinfo : EIATTR_SYSCALL_OFFSETS
	.align		4
        /*00d0*/ 	.byte	0x04, 0x46
        /*00d2*/ 	.short	(.L_45 - .L_44)


	//   ....[0]....
.L_44:
        /*00d4*/ 	.word	0x00004bc0


	//   ....[1]....
        /*00d8*/ 	.word	0x00004d00


	//   ....[2]....
        /*00dc*/ 	.word	0x000054a0


	//----- nvinfo : EIATTR_MBARRIER_INSTR_OFFSETS
	.align		4
.L_45:
        /*00e0*/ 	.byte	0x04, 0x39
        /*00e2*/ 	.short	(.L_47 - .L_46)


	//   ....[0]....
.L_46:
        /*00e4*/ 	.word	0x000005b0
        /*00e8*/ 	.word	0x000000ff
        /*00ec*/ 	.word	0x00000000
        /*00f0*/ 	.short	0x0100
        /*00f2*/ 	.byte	0x05
	.zero		1


	//   ....[1]....
        /*00f4*/ 	.word	0x000005c0
        /*00f8*/ 	.word	0x000000ff
        /*00fc*/ 	.word	0x00000020
        /*0100*/ 	.short	0x0100
        /*0102*/ 	.byte	0x05
	.zero		1


	//   ....[2]....
        /*0104*/ 	.word	0x000005d0
        /*0108*/ 	.word	0x000000ff
        /*010c*/ 	.word	0x00000008
        /*0110*/ 	.short	0x0100
        /*0112*/ 	.byte	0x05
	.zero		1


	//   ....[3]....
        /*0114*/ 	.word	0x000005e0
        /*0118*/ 	.word	0x000000ff
        /*011c*/ 	.word	0x00000028
        /*0120*/ 	.short	0x0100
        /*0122*/ 	.byte	0x05
	.zero		1


	//   ....[4]....
        /*0124*/ 	.word	0x000005f0
        /*0128*/ 	.word	0x000000ff
        /*012c*/ 	.word	0x00000010
        /*0130*/ 	.short	0x0100
        /*0132*/ 	.byte	0x05
	.zero		1


	//   ....[5]....
        /*0134*/ 	.word	0x00000600
        /*0138*/ 	.word	0x000000ff
        /*013c*/ 	.word	0x00000030
        /*0140*/ 	.short	0x0100
        /*0142*/ 	.byte	0x05
	.zero		1


	//   ....[6]....
        /*0144*/ 	.word	0x00000610
        /*0148*/ 	.word	0x000000ff
        /*014c*/ 	.word	0x00000018
        /*0150*/ 	.short	0x0100
        /*0152*/ 	.byte	0x05
	.zero		1


	//   ....[7]....
        /*0154*/ 	.word	0x00000620
        /*0158*/ 	.word	0x000000ff
        /*015c*/ 	.word	0x00000038
        /*0160*/ 	.short	0x0100
        /*0162*/ 	.byte	0x05
	.zero		1


	//   ....[8]....
        /*0164*/ 	.word	0x00000750
        /*0168*/ 	.word	0x000000ff
        /*016c*/ 	.word	0x00000040
        /*0170*/ 	.short	0x0100
        /*0172*/ 	.byte	0x06
	.zero		1


	//   ....[9]....
        /*0174*/ 	.word	0x00000760
        /*0178*/ 	.word	0x000000ff
        /*017c*/ 	.word	0x00000048
        /*0180*/ 	.short	0x0100
        /*0182*/ 	.byte	0x06
	.zero		1


	//   ....[10]....
        /*0184*/ 	.word	0x00000850
        /*0188*/ 	.word	0x000000ff
        /*018c*/ 	.word	0x00000050
        /*0190*/ 	.short	0x0100
        /*0192*/ 	.byte	0x05
	.zero		1


	//   ....[11]....
        /*0194*/ 	.word	0x00000860
        /*0198*/ 	.word	0x000000ff
        /*019c*/ 	.word	0x00000058
        /*01a0*/ 	.short	0x0100
        /*01a2*/ 	.byte	0x05
	.zero		1


	//   ....[12]....
        /*01a4*/ 	.word	0x000009a0
        /*01a8*/ 	.word	0x000000ff
        /*01ac*/ 	.word	0x00000060
        /*01b0*/ 	.short	0x0100
        /*01b2*/ 	.byte	0x05
	.zero		1


	//   ....[13]....
        /*01b4*/ 	.word	0x000009b0
        /*01b8*/ 	.word	0x000000ff
        /*01bc*/ 	.word	0x00000070
        /*01c0*/ 	.short	0x0100
        /*01c2*/ 	.byte	0x05
	.zero		1


	//   ....[14]....
        /*01c4*/ 	.word	0x000009c0
        /*01c8*/ 	.word	0x000000ff
        /*01cc*/ 	.word	0x00000068
        /*01d0*/ 	.short	0x0100
        /*01d2*/ 	.byte	0x05
	.zero		1


	//   ....[15]....
        /*01d4*/ 	.word	0x000009d0
        /*01d8*/ 	.word	0x000000ff
        /*01dc*/ 	.word	0x00000078
        /*01e0*/ 	.short	0x0100
        /*01e2*/ 	.byte	0x05
	.zero		1


	//   ....[16]....
        /*01e4*/ 	.word	0x00000b00
        /*01e8*/ 	.word	0x000000ff
        /*01ec*/ 	.word	0x00000080
        /*01f0*/ 	.short	0x0100
        /*01f2*/ 	.byte	0x06
	.zero		1


	//   ....[17]....
        /*01f4*/ 	.word	0x00000b10
        /*01f8*/ 	.word	0x000000ff
        /*01fc*/ 	.word	0x000000a0
        /*0200*/ 	.short	0x0100
        /*0202*/ 	.byte	0x06
	.zero		1


	//   ....[18]....
        /*0204*/ 	.word	0x00000b20
        /*0208*/ 	.word	0x000000ff
        /*020c*/ 	.word	0x00000088
        /*0210*/ 	.short	0x0100
        /*0212*/ 	.byte	0x06
	.zero		1


	//   ....[19]....
        /*0214*/ 	.word	0x00000b30
        /*0218*/ 	.word	0x000000ff
        /*021c*/ 	.word	0x000000a8
        /*0220*/ 	.short	0x0100
        /*0222*/ 	.byte	0x06
	.zero		1


	//   ....[20]....
        /*0224*/ 	.word	0x00000b40
        /*0228*/ 	.word	0x000000ff
        /*022c*/ 	.word	0x00000090
        /*0230*/ 	.short	0x0100
        /*0232*/ 	.byte	0x06
	.zero		1


	//   ....[21]....
        /*0234*/ 	.word	0x00000b50
        /*0238*/ 	.word	0x000000ff
        /*023c*/ 	.word	0x000000b0
        /*0240*/ 	.short	0x0100
        /*0242*/ 	.byte	0x06
	.zero		1


	//   ....[22]....
        /*0244*/ 	.word	0x00000b60
        /*0248*/ 	.word	0x000000ff
        /*024c*/ 	.word	0x00000098
        /*0250*/ 	.short	0x0100
        /*0252*/ 	.byte	0x06
	.zero		1


	//   ....[23]....
        /*0254*/ 	.word	0x00000b70
        /*0258*/ 	.word	0x000000ff
        /*025c*/ 	.word	0x000000b8
        /*0260*/ 	.short	0x0100
        /*0262*/ 	.byte	0x06
	.zero		1


	//   ....[24]....
        /*0264*/ 	.word	0x00000c60
        /*0268*/ 	.word	0x000000ff
        /*026c*/ 	.word	0x000000c0
        /*0270*/ 	.short	0x0100
        /*0272*/ 	.byte	0x05
	.zero		1


	//   ....[25]....
        /*0274*/ 	.word	0x00000c70
        /*0278*/ 	.word	0x000000ff
        /*027c*/ 	.word	0x000000d0
        /*0280*/ 	.short	0x0100
        /*0282*/ 	.byte	0x05
	.zero		1


	//   ....[26]....
        /*0284*/ 	.word	0x00000c80
        /*0288*/ 	.word	0x000000ff
        /*028c*/ 	.word	0x000000c8
        /*0290*/ 	.short	0x0100
        /*0292*/ 	.byte	0x05
	.zero		1


	//   ....[27]....
        /*0294*/ 	.word	0x00000c90
        /*0298*/ 	.word	0x000000ff
        /*029c*/ 	.word	0x000000d8
        /*02a0*/ 	.short	0x0100
        /*02a2*/ 	.byte	0x05
	.zero		1


	//   ....[28]....
        /*02a4*/ 	.word	0x00001560
        /*02a8*/ 	.word	0x00000003
        /*02ac*/ 	.word	0x000000d0
        /*02b0*/ 	.short	0x010a
        /*02b2*/ 	.byte	0xff
	.zero		1


	//   ....[29]....
        /*02b4*/ 	.word	0x00001590
        /*02b8*/ 	.word	0x00000003
        /*02bc*/ 	.word	0x000000c0
        /*02c0*/ 	.short	0x0101
        /*02c2*/ 	.byte	0xff
	.zero		1


	//   ....[30]....
        /*02c4*/ 	.word	0x00001660
        /*02c8*/ 	.word	0x000000ff
        /*02cc*/ 	.word	0x00000020
        /*02d0*/ 	.short	0x010a
        /*02d2*/ 	.byte	0x08
	.zero		1


	//   ....[31]....
        /*02d4*/ 	.word	0x00001700
        /*02d8*/ 	.word	0x000000ff
        /*02dc*/ 	.word	0x00000020
        /*02e0*/ 	.short	0x010a
        /*02e2*/ 	.byte	0x21
	.zero		1


	//   ....[32]....
        /*02e4*/ 	.word	0x00001850
        /*02e8*/ 	.word	0x000000ff
        /*02ec*/ 	.word	0x00000020
        /*02f0*/ 	.short	0x010a
        /*02f2*/ 	.byte	0x08
	.zero		1


	//   ....[33]....
        /*02f4*/ 	.word	0x00001960
        /*02f8*/ 	.word	0x000000ff
        /*02fc*/ 	.word	0x00000058
        /*0300*/ 	.short	0x0101
        /*0302*/ 	.byte	0x04
	.zero		1


	//   ....[34]....
        /*0304*/ 	.word	0x00001980
        /*0308*/ 	.word	0x000000ff
        /*030c*/ 	.word	0x00000020
        /*0310*/ 	.short	0x010a
        /*0312*/ 	.byte	0x08
	.zero		1


	//   ....[35]....
        /*0314*/ 	.word	0x00001a00
        /*0318*/ 	.word	0x000000ff
        /*031c*/ 	.word	0x00000020
        /*0320*/ 	.short	0x010a
        /*0322*/ 	.byte	0x11
	.zero		1


	//   ....[36]....
        /*0324*/ 	.word	0x00001b50
        /*0328*/ 	.word	0x000000ff
        /*032c*/ 	.word	0x00000020
        /*0330*/ 	.short	0x010a
        /*0332*/ 	.byte	0x08
	.zero		1


	//   ....[37]....
        /*0334*/ 	.word	0x00001c90
        /*0338*/ 	.word	0x00000002
        /*033c*/ 	.word	0x00000060
        /*0340*/ 	.short	0x010a
        /*0342*/ 	.byte	0xff
	.zero		1


	//   ....[38]....
        /*0344*/ 	.word	0x00001d50
        /*0348*/ 	.word	0x00000002
        /*034c*/ 	.word	0x00000000
        /*0350*/ 	.short	0x0101
        /*0352*/ 	.byte	0xff
	.zero		1


	//   ....[39]....
        /*0354*/ 	.word	0x000022b0
        /*0358*/ 	.word	0x000000ff
        /*035c*/ 	.word	0x00000000
        /*0360*/ 	.short	0x010a
        /*0362*/ 	.byte	0x05
	.zero		1


	//   ....[40]....
        /*0364*/ 	.word	0x00002340
        /*0368*/ 	.word	0x000000ff
        /*036c*/ 	.word	0x00000000
        /*0370*/ 	.short	0x010a
        /*0372*/ 	.byte	0x05
	.zero		1


	//   ....[41]....
        /*0374*/ 	.word	0x000023d0
        /*0378*/ 	.word	0x000000ff
        /*037c*/ 	.word	0x00000000
        /*0380*/ 	.short	0x010a
        /*0382*/ 	.byte	0x05
	.zero		1


	//   ....[42]....
        /*0384*/ 	.word	0x00002470
        /*0388*/ 	.word	0x00000000
        /*038c*/ 	.word	0x00000000
        /*0390*/ 	.short	0x010a
        /*0392*/ 	.byte	0xff
	.zero		1


	//   ....[43]....
        /*0394*/ 	.word	0x00002590
        /*0398*/ 	.word	0x00000000
        /*039c*/ 	.word	0x000000c0
        /*03a0*/ 	.short	0x010a
        /*03a2*/ 	.byte	0xff
	.zero		1


	//   ....[44]....
        /*03a4*/ 	.word	0x000025f0
        /*03a8*/ 	.word	0x00000004
        /*03ac*/ 	.word	0x00000000
        /*03b0*/ 	.short	0x0101
        /*03b2*/ 	.byte	0xff
	.zero		1


	//   ....[45]....
        /*03b4*/ 	.word	0x00002610
        /*03b8*/ 	.word	0x000000ff
        /*03bc*/ 	.word	0x00000070
        /*03c0*/ 	.short	0x010a
        /*03c2*/ 	.byte	0x05
	.zero		1


	//   ....[46]....
        /*03c4*/ 	.word	0x00002730
        /*03c8*/ 	.word	0x00000000
        /*03cc*/ 	.word	0x00000060
        /*03d0*/ 	.short	0x010a
        /*03d2*/ 	.byte	0xff
	.zero		1


	//   ....[47]....
        /*03d4*/ 	.word	0x00002840
        /*03d8*/ 	.word	0x00000000
        /*03dc*/ 	.word	0x00000000
        /*03e0*/ 	.short	0x0101
        /*03e2*/ 	.byte	0xff
	.zero		1


	//   ....[48]....
        /*03e4*/ 	.word	0x000028d0
        /*03e8*/ 	.word	0x000000ff
        /*03ec*/ 	.word	0x00000070
        /*03f0*/ 	.short	0x0106
        /*03f2*/ 	.byte	0x05
	.zero		1


	//   ....[49]....
        /*03f4*/ 	.word	0x000028f0
        /*03f8*/ 	.word	0x000000ff
        /*03fc*/ 	.word	0x00000070
        /*0400*/ 	.short	0x010a
        /*0402*/ 	.byte	0x05
	.zero		1


	//   ....[50]....
        /*0404*/ 	.word	0x00002980
        /*0408*/ 	.word	0x000000ff
        /*040c*/ 	.word	0x00000070
        /*0410*/ 	.short	0x0106
        /*0412*/ 	.byte	0x04
	.zero		1


	//   ....[51]....
        /*0414*/ 	.word	0x000029c0
        /*0418*/ 	.word	0x00000000
        /*041c*/ 	.word	0x00000070
        /*0420*/ 	.short	0x010a
        /*0422*/ 	.byte	0xff
	.zero		1


	//   ....[52]....
        /*0424*/ 	.word	0x00002ea0
        /*0428*/ 	.word	0x00000000
        /*042c*/ 	.word	0x00000060
        /*0430*/ 	.short	0x010a
        /*0432*/ 	.byte	0xff
	.zero		1


	//   ....[53]....
        /*0434*/ 	.word	0x00002fa0
        /*0438*/ 	.word	0x00000003
        /*043c*/ 	.word	0x00000000
        /*0440*/ 	.short	0x0101
        /*0442*/ 	.byte	0xff
	.zero		1


	//   ....[54]....
        /*0444*/ 	.word	0x00002fb0
        /*0448*/ 	.word	0x000000ff
        /*044c*/ 	.word	0x00000000
        /*0450*/ 	.short	0x010a
        /*0452*/ 	.byte	0x04
	.zero		1


	//   ....[55]....
        /*0454*/ 	.word	0x00002fd0
        /*0458*/ 	.word	0x000000ff
        /*045c*/ 	.word	0x000000a0
        /*0460*/ 	.short	0x010a
        /*0462*/ 	.byte	0x09
	.zero		1


	//   ....[56]....
        /*0464*/ 	.word	0x000030b0
        /*0468*/ 	.word	0x000000ff
        /*046c*/ 	.word	0x00000000
        /*0470*/ 	.short	0x010a
        /*0472*/ 	.byte	0x07
	.zero		1


	//   ....[57]....
        /*0474*/ 	.word	0x000031e0
        /*0478*/ 	.word	0x000000ff
        /*047c*/ 	.word	0x00000000
        /*0480*/ 	.short	0x010a
        /*0482*/ 	.byte	0x04
	.zero		1


	//   ....[58]....
        /*0484*/ 	.word	0x00003390
        /*0488*/ 	.word	0x000000ff
        /*048c*/ 	.word	0x00000000
        /*0490*/ 	.short	0x010a
        /*0492*/ 	.byte	0x05
	.zero		1


	//   ....[59]....
        /*0494*/ 	.word	0x00003420
        /*0498*/ 	.word	0x000000ff
        /*049c*/ 	.word	0x00000000
        /*04a0*/ 	.short	0x010a
        /*04a2*/ 	.byte	0x05
	.zero		1


	//   ....[60]....
        /*04a4*/ 	.word	0x000034b0
        /*04a8*/ 	.word	0x000000ff
        /*04ac*/ 	.word	0x00000000
        /*04b0*/ 	.short	0x010a
        /*04b2*/ 	.byte	0x05
	.zero		1


	//   ....[61]....
        /*04b4*/ 	.word	0x00003540
        /*04b8*/ 	.word	0x000000ff
        /*04bc*/ 	.word	0x00000000
        /*04c0*/ 	.short	0x010a
        /*04c2*/ 	.byte	0x07
	.zero		1


	//   ....[62]....
        /*04c4*/ 	.word	0x00003980
        /*04c8*/ 	.word	0x00000000
        /*04cc*/ 	.word	0x00000060
        /*04d0*/ 	.short	0x010a
        /*04d2*/ 	.byte	0xff
	.zero		1


	//   ....[63]....
        /*04d4*/ 	.word	0x00003a70
        /*04d8*/ 	.word	0x00000000
        /*04dc*/ 	.word	0x00000000
        /*04e0*/ 	.short	0x0101
        /*04e2*/ 	.byte	0xff
	.zero		1


	//   ....[64]....
        /*04e4*/ 	.word	0x00003d90
        /*04e8*/ 	.word	0x000000ff
        /*04ec*/ 	.word	0x00000058
        /*04f0*/ 	.short	0x010a
        /*04f2*/ 	.byte	0x06
	.zero		1


	//   ....[65]....
        /*04f4*/ 	.word	0x00003f10
        /*04f8*/ 	.word	0x000000ff
        /*04fc*/ 	.word	0x00000048
        /*0500*/ 	.short	0x010a
        /*0502*/ 	.byte	0x06
	.zero		1


	//   ....[66]....
        /*0504*/ 	.word	0x00004240
        /*0508*/ 	.word	0x000000ff
        /*050c*/ 	.word	0x00000040
        /*0510*/ 	.short	0x010b
        /*0512*/ 	.byte	0x06
	.zero		1


	//   ....[67]....
        /*0514*/ 	.word	0x00004260
        /*0518*/ 	.word	0x000000ff
        /*051c*/ 	.word	0x00000000
        /*0520*/ 	.short	0x0101
        /*0522*/ 	.byte	0x25
	.zero		1


	//   ....[68]....
        /*0524*/ 	.word	0x000042a0
        /*0528*/ 	.word	0x00000000
        /*052c*/ 	.word	0x00000048
        /*0530*/ 	.short	0x010a
        /*0532*/ 	.byte	0xff
	.zero		1


	//   ....[69]....
        /*0534*/ 	.word	0x000045d0
        /*0538*/ 	.word	0x00000000
        /*053c*/ 	.word	0x00000060
        /*0540*/ 	.short	0x010a
        /*0542*/ 	.byte	0xff
	.zero		1


	//   ....[70]....
        /*0544*/ 	.word	0x000046e0
        /*0548*/ 	.word	0x00000000
        /*054c*/ 	.word	0x00000000
        /*0550*/ 	.short	0x0101
        /*0552*/ 	.byte	0xff
	.zero		1


	//   ....[71]....
        /*0554*/ 	.word	0x00005080
        /*0558*/ 	.word	0x000000ff
        /*055c*/ 	.word	0x00000040
        /*0560*/ 	.short	0x010a
        /*0562*/ 	.byte	0x2b
	.zero		1


	//   ....[72]....
        /*0564*/ 	.word	0x00005090
        /*0568*/ 	.word	0x0000009c
        /*056c*/ 	.word	0x00000080
        /*0570*/ 	.short	0x010a
        /*0572*/ 	.byte	0xff
	.zero		1


	//   ....[73]....
        /*0574*/ 	.word	0x00005220
        /*0578*/ 	.word	0x000000ff
        /*057c*/ 	.word	0x00000040
        /*0580*/ 	.short	0x010a
        /*0582*/ 	.byte	0x2b
	.zero		1


	//   ....[74]....
        /*0584*/ 	.word	0x00005320
        /*0588*/ 	.word	0x000000ff
        /*058c*/ 	.word	0x00000000
        /*0590*/ 	.short	0x0101
        /*0592*/ 	.byte	0x04
	.zero		1


	//   ....[75]....
        /*0594*/ 	.word	0x00005380
        /*0598*/ 	.word	0x0000009c
        /*059c*/ 	.word	0x00000080
        /*05a0*/ 	.short	0x010a
        /*05a2*/ 	.byte	0xff
	.zero		1


	//   ....[76]....
        /*05a4*/ 	.word	0x00005740
        /*05a8*/ 	.word	0x000000ff
        /*05ac*/ 	.word	0x00000000
        /*05b0*/ 	.short	0x0101
        /*05b2*/ 	.byte	0x05
	.zero		1


	//   ....[77]....
        /*05b4*/ 	.word	0x000067f0
        /*05b8*/ 	.word	0x00000003
        /*05bc*/ 	.word	0x000000d0
        /*05c0*/ 	.short	0x010a
        /*05c2*/ 	.byte	0xff
	.zero		1


	//   ....[78]....
        /*05c4*/ 	.word	0x00006850
        /*05c8*/ 	.word	0x00000002
        /*05cc*/ 	.word	0x00000020
        /*05d0*/ 	.short	0x010a
        /*05d2*/ 	.byte	0xff
	.zero		1


	//   ....[79]....
        /*05d4*/ 	.word	0x000068b0
        /*05d8*/ 	.word	0x00000002
        /*05dc*/ 	.word	0x00000020
        /*05e0*/ 	.short	0x010a
        /*05e2*/ 	.byte	0xff
	.zero		1


	//   ....[80]....
        /*05e4*/ 	.word	0x00006900
        /*05e8*/ 	.word	0x00000002
        /*05ec*/ 	.word	0x00000060
        /*05f0*/ 	.short	0x010a
        /*05f2*/ 	.byte	0xff
	.zero		1


	//   ....[81]....
        /*05f4*/ 	.word	0x00006960
        /*05f8*/ 	.word	0x00000000
        /*05fc*/ 	.word	0x00000000
        /*0600*/ 	.short	0x010a
        /*0602*/ 	.byte	0xff
	.zero		1


	//   ....[82]....
        /*0604*/ 	.word	0x000069c0
        /*0608*/ 	.word	0x00000000
        /*060c*/ 	.word	0x00000000
        /*0610*/ 	.short	0x010a
        /*0612*/ 	.byte	0xff
	.zero		1


	//   ....[83]....
        /*0614*/ 	.word	0x00006a20
        /*0618*/ 	.word	0x00000000
        /*061c*/ 	.word	0x00000000
        /*0620*/ 	.short	0x010a
        /*0622*/ 	.byte	0xff
	.zero		1


	//   ....[84]....
        /*0624*/ 	.word	0x00006a70
        /*0628*/ 	.word	0x00000000
        /*062c*/ 	.word	0x000000c0
        /*0630*/ 	.short	0x010a
        /*0632*/ 	.byte	0xff
	.zero		1


	//   ....[85]....
        /*0634*/ 	.word	0x00006ad0
        /*0638*/ 	.word	0x00000000
        /*063c*/ 	.word	0x00000070
        /*0640*/ 	.short	0x010a
        /*0642*/ 	.byte	0xff
	.zero		1


	//   ....[86]....
        /*0644*/ 	.word	0x00006b20
        /*0648*/ 	.word	0x00000000
        /*064c*/ 	.word	0x00000060
        /*0650*/ 	.short	0x010a
        /*0652*/ 	.byte	0xff
	.zero		1


	//   ....[87]....
        /*0654*/ 	.word	0x00006b80
        /*0658*/ 	.word	0x00000000
        /*065c*/ 	.word	0x00000070
        /*0660*/ 	.short	0x010a
        /*0662*/ 	.byte	0xff
	.zero		1


	//   ....[88]....
        /*0664*/ 	.word	0x00006bd0
        /*0668*/ 	.word	0x00000000
        /*066c*/ 	.word	0x00000060
        /*0670*/ 	.short	0x010a
        /*0672*/ 	.byte	0xff
	.zero		1


	//   ....[89]....
        /*0674*/ 	.word	0x00006c30
        /*0678*/ 	.word	0x00000003
        /*067c*/ 	.word	0x000000a0
        /*0680*/ 	.short	0x010a
        /*0682*/ 	.byte	0xff
	.zero		1


	//   ....[90]....
        /*0684*/ 	.word	0x00006c90
        /*0688*/ 	.word	0x00000000
        /*068c*/ 	.word	0x00000000
        /*0690*/ 	.short	0x010a
        /*0692*/ 	.byte	0xff
	.zero		1


	//   ....[91]....
        /*0694*/ 	.word	0x00006cf0
        /*0698*/ 	.word	0x00000000
        /*069c*/ 	.word	0x00000000
        /*06a0*/ 	.short	0x010a
        /*06a2*/ 	.byte	0xff
	.zero		1


	//   ....[92]....
        /*06a4*/ 	.word	0x00006d50
        /*06a8*/ 	.word	0x00000000
        /*06ac*/ 	.word	0x00000000
        /*06b0*/ 	.short	0x010a
        /*06b2*/ 	.byte	0xff
	.zero		1


	//   ....[93]....
        /*06b4*/ 	.word	0x00006db0
        /*06b8*/ 	.word	0x00000000
        /*06bc*/ 	.word	0x00000000
        /*06c0*/ 	.short	0x010a
        /*06c2*/ 	.byte	0xff
	.zero		1


	//   ....[94]....
        /*06c4*/ 	.word	0x00006e10
        /*06c8*/ 	.word	0x00000000
        /*06cc*/ 	.word	0x00000000
        /*06d0*/ 	.short	0x010a
        /*06d2*/ 	.byte	0xff
	.zero		1


	//   ....[95]....
        /*06d4*/ 	.word	0x00006e60
        /*06d8*/ 	.word	0x00000000
        /*06dc*/ 	.word	0x00000060
        /*06e0*/ 	.short	0x010a
        /*06e2*/ 	.byte	0xff
	.zero		1


	//   ....[96]....
        /*06e4*/ 	.word	0x00006ec0
        /*06e8*/ 	.word	0x00000000
        /*06ec*/ 	.word	0x00000058
        /*06f0*/ 	.short	0x010a
        /*06f2*/ 	.byte	0xff
	.zero		1


	//   ....[97]....
        /*06f4*/ 	.word	0x00006f20
        /*06f8*/ 	.word	0x00000003
        /*06fc*/ 	.word	0x00000048
        /*0700*/ 	.short	0x010a
        /*0702*/ 	.byte	0xff
	.zero		1


	//   ....[98]....
        /*0704*/ 	.word	0x00006f70
        /*0708*/ 	.word	0x00000000
        /*070c*/ 	.word	0x00000060
        /*0710*/ 	.short	0x010a
        /*0712*/ 	.byte	0xff
	.zero		1


	//   ....[99]....
        /*0714*/ 	.word	0x00006fd0
        /*0718*/ 	.word	0x00000000
        /*071c*/ 	.word	0x00000040
        /*0720*/ 	.short	0x010a
        /*0722*/ 	.byte	0xff
	.zero		1


	//   ....[100]....
        /*0724*/ 	.word	0x00007020
        /*0728*/ 	.word	0x0000009c
        /*072c*/ 	.word	0x00000080
        /*0730*/ 	.short	0x010a
        /*0732*/ 	.byte	0xff
	.zero		1


	//----- nvinfo : EIATTR_NUM_MBARRIERS
	.align		4
.L_47:
        /*0734*/ 	.byte	0x03, 0x38
        /*0736*/ 	.short	0x001c


	//----- nvinfo : EIATTR_EXIT_INSTR_OFFSETS
	.align		4
        /*0738*/ 	.byte	0x04, 0x1c
        /*073a*/ 	.short	(.L_49 - .L_48)


	//   ....[0]....
.L_48:
        /*073c*/ 	.word	0x000024a0


	//   ....[1]....
        /*0740*/ 	.word	0x00002990


	//   ....[2]....
        /*0744*/ 	.word	0x000029f0


	//   ....[3]....
        /*0748*/ 	.word	0x000037a0


	//   ....[4]....
        /*074c*/ 	.word	0x000042d0


	//   ....[5]....
        /*0750*/ 	.word	0x00004310


	//   ....[6]....
        /*0754*/ 	.word	0x000067e0


	//----- nvinfo : EIATTR_MAX_THREADS
	.align		4
.L_49:
        /*0758*/ 	.byte	0x04, 0x05
        /*075a*/ 	.short	(.L_51 - .L_50)
.L_50:
        /*075c*/ 	.word	0x00000100
        /*0760*/ 	.word	0x00000001
        /*0764*/ 	.word	0x00000001


	//----- nvinfo : EIATTR_CRS_STACK_SIZE
	.align		4
.L_51:
        /*0768*/ 	.byte	0x04, 0x1e
        /*076a*/ 	.short	(.L_53 - .L_52)
.L_52:
        /*076c*/ 	.word	0x00000000


	//----- nvinfo : EIATTR_CBANK_PARAM_SIZE
	.align		4
.L_53:
        /*0770*/ 	.byte	0x03, 0x19
        /*0772*/ 	.short	0x0800


	//----- nvinfo : EIATTR_PARAM_CBANK
	.align		4
        /*0774*/ 	.byte	0x04, 0x0a
        /*0776*/ 	.short	(.L_55 - .L_54)
	.align		4
.L_54:
        /*0778*/ 	.word	index@(.nv.constant0._ZN7cutlass13device_kernelINS_4gemm6kernel13GemmUniversalIN4cute5tupleIJiiiiEEENS1_10collective13CollectiveMmaINS1_35MainloopSm100TmaUmmaWarpSpecializedILi4ELi2ELi4ENS5_IJNS4_1CILi1EEESB_SB_EEEEENS5_IJNSA_ILi128EEENSA_ILi64EEENSA_ILi32EEEEEENS_12float_e4m3_tENS5_IJlSB_lEEESI_SJ_NS4_8TiledMMAINS4_8MMA_AtomIJNS4_10MMA_TraitsINS4_19SM100_MMA_F8F6F4_SSEJSI_SI_fSE_SF_NS4_17integral_constantINS4_4UMMA5MajorELSQ_0EEESR_NSO_INSP_7ScaleInELSS_0EEEST_EEEEEENS4_6LayoutISC_NS5_IJNSA_ILi0EEESX_SX_EEEEENS5_IJNS4_10UnderscoreES10_S10_EEEEENS4_13SM90_TMA_LOADENS4_14ComposedLayoutINS4_7SwizzleILi1ELi4ELi3EEENS4_18smem_ptr_flag_bitsILi8EEENSW_INS5_IJNSA_ILi8EEESG_EEENS5_IJSG_SB_EEEEEEEvNS4_8identityES13_S1D_vS1E_EENS_8epilogue10collective18CollectiveEpilogueINS1G_23Sm100TmaWarpSpecializedILi1ELi1ELi64ELb0ELb0EEEJSH_NS5_IJNSW_ISE_SB_EENSW_ISF_SB_EEEEESI_SJ_SI_SJ_NS1G_6fusion15FusionCallbacksIS1K_NS1O_17LinearCombinationISI_fSI_fLNS_15FloatRoundStyleE2EEESH_S1N_JEEENS4_5SM1004TMEM4LOAD26SM100_TMEM_LOAD_32dp32b64xES13_NS14_INS15_ILi2ELi4ELi3EEES18_NSW_INS5_IJS19_SF_EEENS5_IJSF_SB_EEEEEEENS4_39AutoVectorizingCopyWithAssumedAlignmentILi128EEENS4_14SM90_TMA_STOREES22_S24_S24_EEEvvEEEEvNT_6ParamsE)
        /*077c*/ 	.short	0x0380
        /*077e*/ 	.short	0x0800


	//----- nvinfo : EIATTR_SW_WAR
	.align		4
.L_55:
        /*0780*/ 	.byte	0x04, 0x36
        /*0782*/ 	.short	(.L_57 - .L_56)
.L_56:
        /*0784*/ 	.word	0x00000008
.L_57:


//--------------------- .nv.callgraph             --------------------------
	.section	.nv.callgraph,"",@"SHT_CUDA_CALLGRAPH"
	.align	4
	.sectionentsize	8
	.align		4
        /*0000*/ 	.word	0x00000000
	.align		4
        /*0004*/ 	.word	0xffffffff
	.align		4
        /*0008*/ 	.word	index@(_ZN7cutlass13device_kernelINS_4gemm6kernel13GemmUniversalIN4cute5tupleIJiiiiEEENS1_10collective13CollectiveMmaINS1_35MainloopSm100TmaUmmaWarpSpecializedILi4ELi2ELi4ENS5_IJNS4_1CILi1EEESB_SB_EEEEENS5_IJNSA_ILi128EEENSA_ILi64EEENSA_ILi32EEEEEENS_12float_e4m3_tENS5_IJlSB_lEEESI_SJ_NS4_8TiledMMAINS4_8MMA_AtomIJNS4_10MMA_TraitsINS4_19SM100_MMA_F8F6F4_SSEJSI_SI_fSE_SF_NS4_17integral_constantINS4_4UMMA5MajorELSQ_0EEESR_NSO_INSP_7ScaleInELSS_0EEEST_EEEEEENS4_6LayoutISC_NS5_IJNSA_ILi0EEESX_SX_EEEEENS5_IJNS4_10UnderscoreES10_S10_EEEEENS4_13SM90_TMA_LOADENS4_14ComposedLayoutINS4_7SwizzleILi1ELi4ELi3EEENS4_18smem_ptr_flag_bitsILi8EEENSW_INS5_IJNSA_ILi8EEESG_EEENS5_IJSG_SB_EEEEEEEvNS4_8identityES13_S1D_vS1E_EENS_8epilogue10collective18CollectiveEpilogueINS1G_23Sm100TmaWarpSpecializedILi1ELi1ELi64ELb0ELb0EEEJSH_NS5_IJNSW_ISE_SB_EENSW_ISF_SB_EEEEESI_SJ_SI_SJ_NS1G_6fusion15FusionCallbacksIS1K_NS1O_17LinearCombinationISI_fSI_fLNS_15FloatRoundStyleE2EEESH_S1N_JEEENS4_5SM1004TMEM4LOAD26SM100_TMEM_LOAD_32dp32b64xES13_NS14_INS15_ILi2ELi4ELi3EEES18_NSW_INS5_IJS19_SF_EEENS5_IJSF_SB_EEEEEEENS4_39AutoVectorizingCopyWithAssumedAlignmentILi128EEENS4_14SM90_TMA_STOREES22_S24_S24_EEEvvEEEEvNT_6ParamsE)
	.align		4
        /*000c*/ 	.word	index@(__assertfail)
	.align		4
        /*0010*/ 	.word	0x00000000
	.align		4
        /*0014*/ 	.word	0xfffffffe
	.align		4
        /*0018*/ 	.word	0x00000000
	.align		4
        /*001c*/ 	.word	0xfffffffd
	.align		4
        /*0020*/ 	.word	0x00000000
	.align		4
        /*0024*/ 	.word	0xfffffffc


//--------------------- .nv.constant4             --------------------------
	.section	.nv.constant4,"a",@progbits
	.align	8
	.align		8
.nv.constant4:
        /*0000*/ 	.dword	__assertfail
	.align		8
        /*0008*/ 	.dword	__unnamed_1
	.align		8
        /*0010*/ 	.dword	__unnamed_2
	.align		8
        /*0018*/ 	.dword	_ZN40_INTERNAL_a48e429a_4_k_cu_77e91ab4_308464cuda3std3__45__cpo5beginE
	.align		8
        /*0020*/ 	.dword	_ZN40_INTERNAL_a48e429a_4_k_cu_77e91ab4_308464cuda3std3__45__cpo3endE
	.align		8
        /*0028*/ 	.dword	_ZN40_INTERNAL_a48e429a_4_k_cu_77e91ab4_308464cuda3std3__45__cpo6cbeginE
	.align		8
        /*0030*/ 	.dword	_ZN40_INTERNAL_a48e429a_4_k_cu_77e91ab4_308464cuda3std3__45__cpo4cendE
	.align		8
        /*0038*/ 	.dword	_ZN40_INTERNAL_a48e429a_4_k_cu_77e91ab4_308464cuda3std3__442_GLOBAL__N__a48e429a_4_k_cu_77e91ab4_308466ignoreE
	.align		8
        /*0040*/ 	.dword	_ZN40_INTERNAL_a48e429a_4_k_cu_77e91ab4_308464cuda3std3__419piecewise_constructE
	.align		8
        /*0048*/ 	.dword	_ZN40_INTERNAL_a48e429a_4_k_cu_77e91ab4_308464cuda3std3__48in_placeE
	.align		8
        /*0050*/ 	.dword	_ZN40_INTERNAL_a48e429a_4_k_cu_77e91ab4_308464cuda3std6ranges3__45__cpo4swapE
	.align		8
        /*0058*/ 	.dword	_ZN40_INTERNAL_a48e429a_4_k_cu_77e91ab4_308464cuda3std6ranges3__45__cpo9iter_moveE
	.align		8
        /*0060*/ 	.dword	_ZN40_INTERNAL_a48e429a_4_k_cu_77e91ab4_308464cute7productE
	.align		8
        /*0068*/ 	.dword	_ZN40_INTERNAL_a48e429a_4_k_cu_77e91ab4_308464cute1_E
	.align		8
        /*0070*/ 	.dword	$str$25
	.align		8
        /*0078*/ 	.dword	$str$26
	.align		8
        /*0080*/ 	.dword	$str$27
	.align		8
        /*0088*/ 	.dword	$str$28


//--------------------- .text._ZN7cutlass13device_kernelINS_4gemm6kernel13GemmUniversalIN4cute5tupleIJiiiiEEENS1_10collective13CollectiveMmaINS1_35MainloopSm100TmaUmmaWarpSpecializedILi4ELi2ELi4ENS5_IJNS4_1CILi1EEESB_SB_EEEEENS5_IJNSA_ILi128EEENSA_ILi64EEENSA_ILi32EEEEEENS_12float_e4m3_tENS5_IJlSB_lEEESI_SJ_NS4_8TiledMMAINS4_8MMA_AtomIJNS4_10MMA_TraitsINS4_19SM100_MMA_F8F6F4_SSEJSI_SI_fSE_SF_NS4_17integral_constantINS4_4UMMA5MajorELSQ_0EEESR_NSO_INSP_7ScaleInELSS_0EEEST_EEEEEENS4_6LayoutISC_NS5_IJNSA_ILi0EEESX_SX_EEEEENS5_IJNS4_10UnderscoreES10_S10_EEEEENS4_13SM90_TMA_LOADENS4_14ComposedLayoutINS4_7SwizzleILi1ELi4ELi3EEENS4_18smem_ptr_flag_bitsILi8EEENSW_INS5_IJNSA_ILi8EEESG_EEENS5_IJSG_SB_EEEEEEEvNS4_8identityES13_S1D_vS1E_EENS_8epilogue10collective18CollectiveEpilogueINS1G_23Sm100TmaWarpSpecializedILi1ELi1ELi64ELb0ELb0EEEJSH_NS5_IJNSW_ISE_SB_EENSW_ISF_SB_EEEEESI_SJ_SI_SJ_NS1G_6fusion15FusionCallbacksIS1K_NS1O_17LinearCombinationISI_fSI_fLNS_15FloatRoundStyleE2EEESH_S1N_JEEENS4_5SM1004TMEM4LOAD26SM100_TMEM_LOAD_32dp32b64xES13_NS14_INS15_ILi2ELi4ELi3EEES18_NSW_INS5_IJS19_SF_EEENS5_IJSF_SB_EEEEEEENS4_39AutoVectorizingCopyWithAssumedAlignmentILi128EEENS4_14SM90_TMA_STOREES22_S24_S24_EEEvvEEEEvNT_6ParamsE --------------------------
	.section	.text._ZN7cutlass13device_kernelINS_4gemm6kernel13GemmUniversalIN4cute5tupleIJiiiiEEENS1_10collective13CollectiveMmaINS1_35MainloopSm100TmaUmmaWarpSpecializedILi4ELi2ELi4ENS5_IJNS4_1CILi1EEESB_SB_EEEEENS5_IJNSA_ILi128EEENSA_ILi64EEENSA_ILi32EEEEEENS_12float_e4m3_tENS5_IJlSB_lEEESI_SJ_NS4_8TiledMMAINS4_8MMA_AtomIJNS4_10MMA_TraitsINS4_19SM100_MMA_F8F6F4_SSEJSI_SI_fSE_SF_NS4_17integral_constantINS4_4UMMA5MajorELSQ_0EEESR_NSO_INSP_7ScaleInELSS_0EEEST_EEEEEENS4_6LayoutISC_NS5_IJNSA_ILi0EEESX_SX_EEEEENS5_IJNS4_10UnderscoreES10_S10_EEEEENS4_13SM90_TMA_LOADENS4_14ComposedLayoutINS4_7SwizzleILi1ELi4ELi3EEENS4_18smem_ptr_flag_bitsILi8EEENSW_INS5_IJNSA_ILi8EEESG_EEENS5_IJSG_SB_EEEEEEEvNS4_8identityES13_S1D_vS1E_EENS_8epilogue10collective18CollectiveEpilogueINS1G_23Sm100TmaWarpSpecializedILi1ELi1ELi64ELb0ELb0EEEJSH_NS5_IJNSW_ISE_SB_EENSW_ISF_SB_EEEEESI_SJ_SI_SJ_NS1G_6fusion15FusionCallbacksIS1K_NS1O_17LinearCombinationISI_fSI_fLNS_15FloatRoundStyleE2EEESH_S1N_JEEENS4_5SM1004TMEM4LOAD26SM100_TMEM_LOAD_32dp32b64xES13_NS14_INS15_ILi2ELi4ELi3EEES18_NSW_INS5_IJS19_SF_EEENS5_IJSF_SB_EEEEEEENS4_39AutoVectorizingCopyWithAssumedAlignmentILi128EEENS4_14SM90_TMA_STOREES22_S24_S24_EEEvvEEEEvNT_6ParamsE,"ax",@progbits
	.align	128
.text._ZN7cutlass13device_kernelINS_4gemm6kernel13GemmUniversalIN4cute5tupleIJiiiiEEENS1_10collective13CollectiveMmaINS1_35MainloopSm100TmaUmmaWarpSpecializedILi4ELi2ELi4ENS5_IJNS4_1CILi1EEESB_SB_EEEEENS5_IJNSA_ILi128EEENSA_ILi64EEENSA_ILi32EEEEEENS_12float_e4m3_tENS5_IJlSB_lEEESI_SJ_NS4_8TiledMMAINS4_8MMA_AtomIJNS4_10MMA_TraitsINS4_19SM100_MMA_F8F6F4_SSEJSI_SI_fSE_SF_NS4_17integral_constantINS4_4UMMA5MajorELSQ_0EEESR_NSO_INSP_7ScaleInELSS_0EEEST_EEEEEENS4_6LayoutISC_NS5_IJNSA_ILi0EEESX_SX_EEEEENS5_IJNS4_10UnderscoreES10_S10_EEEEENS4_13SM90_TMA_LOADENS4_14ComposedLayoutINS4_7SwizzleILi1ELi4ELi3EEENS4_18smem_ptr_flag_bitsILi8EEENSW_INS5_IJNSA_ILi8EEESG_EEENS5_IJSG_SB_EEEEEEEvNS4_8identityES13_S1D_vS1E_EENS_8epilogue10collective18CollectiveEpilogueINS1G_23Sm100TmaWarpSpecializedILi1ELi1ELi64ELb0ELb0EEEJSH_NS5_IJNSW_ISE_SB_EENSW_ISF_SB_EEEEESI_SJ_SI_SJ_NS1G_6fusion15FusionCallbacksIS1K_NS1O_17LinearCombinationISI_fSI_fLNS_15FloatRoundStyleE2EEESH_S1N_JEEENS4_5SM1004TMEM4LOAD26SM100_TMEM_LOAD_32dp32b64xES13_NS14_INS15_ILi2ELi4ELi3EEES18_NSW_INS5_IJS19_SF_EEENS5_IJSF_SB_EEEEEEENS4_39AutoVectorizingCopyWithAssumedAlignmentILi128EEENS4_14SM90_TMA_STOREES22_S24_S24_EEEvvEEEEvNT_6ParamsE:
        .type           _ZN7cutlass13device_kernelINS_4gemm6kernel13GemmUniversalIN4cute5tupleIJiiiiEEENS1_10collective13CollectiveMmaINS1_35MainloopSm100TmaUmmaWarpSpecializedILi4ELi2ELi4ENS5_IJNS4_1CILi1EEESB_SB_EEEEENS5_IJNSA_ILi128EEENSA_ILi64EEENSA_ILi32EEEEEENS_12float_e4m3_tENS5_IJlSB_lEEESI_SJ_NS4_8TiledMMAINS4_8MMA_AtomIJNS4_10MMA_TraitsINS4_19SM100_MMA_F8F6F4_SSEJSI_SI_fSE_SF_NS4_17integral_constantINS4_4UMMA5MajorELSQ_0EEESR_NSO_INSP_7ScaleInELSS_0EEEST_EEEEEENS4_6LayoutISC_NS5_IJNSA_ILi0EEESX_SX_EEEEENS5_IJNS4_10UnderscoreES10_S10_EEEEENS4_13SM90_TMA_LOADENS4_14ComposedLayoutINS4_7SwizzleILi1ELi4ELi3EEENS4_18smem_ptr_flag_bitsILi8EEENSW_INS5_IJNSA_ILi8EEESG_EEENS5_IJSG_SB_EEEEEEEvNS4_8identityES13_S1D_vS1E_EENS_8epilogue10collective18CollectiveEpilogueINS1G_23Sm100TmaWarpSpecializedILi1ELi1ELi64ELb0ELb0EEEJSH_NS5_IJNSW_ISE_SB_EENSW_ISF_SB_EEEEESI_SJ_SI_SJ_NS1G_6fusion15FusionCallbacksIS1K_NS1O_17LinearCombinationISI_fSI_fLNS_15FloatRoundStyleE2EEESH_S1N_JEEENS4_5SM1004TMEM4LOAD26SM100_TMEM_LOAD_32dp32b64xES13_NS14_INS15_ILi2ELi4ELi3EEES18_NSW_INS5_IJS19_SF_EEENS5_IJSF_SB_EEEEEEENS4_39AutoVectorizingCopyWithAssumedAlignmentILi128EEENS4_14SM90_TMA_STOREES22_S24_S24_EEEvvEEEEvNT_6ParamsE,@function
        .size           _ZN7cutlass13device_kernelINS_4gemm6kernel13GemmUniversalIN4cute5tupleIJiiiiEEENS1_10collective13CollectiveMmaINS1_35MainloopSm100TmaUmmaWarpSpecializedILi4ELi2ELi4ENS5_IJNS4_1CILi1EEESB_SB_EEEEENS5_IJNSA_ILi128EEENSA_ILi64EEENSA_ILi32EEEEEENS_12float_e4m3_tENS5_IJlSB_lEEESI_SJ_NS4_8TiledMMAINS4_8MMA_AtomIJNS4_10MMA_TraitsINS4_19SM100_MMA_F8F6F4_SSEJSI_SI_fSE_SF_NS4_17integral_constantINS4_4UMMA5MajorELSQ_0EEESR_NSO_INSP_7ScaleInELSS_0EEEST_EEEEEENS4_6LayoutISC_NS5_IJNSA_ILi0EEESX_SX_EEEEENS5_IJNS4_10UnderscoreES10_S10_EEEEENS4_13SM90_TMA_LOADENS4_14ComposedLayoutINS4_7SwizzleILi1ELi4ELi3EEENS4_18smem_ptr_flag_bitsILi8EEENSW_INS5_IJNSA_ILi8EEESG_EEENS5_IJSG_SB_EEEEEEEvNS4_8identityES13_S1D_vS1E_EENS_8epilogue10collective18CollectiveEpilogueINS1G_23Sm100TmaWarpSpecializedILi1ELi1ELi64ELb0ELb0EEEJSH_NS5_IJNSW_ISE_SB_EENSW_ISF_SB_EEEEESI_SJ_SI_SJ_NS1G_6fusion15FusionCallbacksIS1K_NS1O_17LinearCombinationISI_fSI_fLNS_15FloatRoundStyleE2EEESH_S1N_JEEENS4_5SM1004TMEM4LOAD26SM100_TMEM_LOAD_32dp32b64xES13_NS14_INS15_ILi2ELi4ELi3EEES18_NSW_INS5_IJS19_SF_EEENS5_IJSF_SB_EEEEEEENS4_39AutoVectorizingCopyWithAssumedAlignmentILi128EEENS4_14SM90_TMA_STOREES22_S24_S24_EEEvvEEEEvNT_6ParamsE,(.L_x_128 - _ZN7cutlass13device_kernelINS_4gemm6kernel13GemmUniversalIN4cute5tupleIJiiiiEEENS1_10collective13CollectiveMmaINS1_35MainloopSm100TmaUmmaWarpSpecializedILi4ELi2ELi4ENS5_IJNS4_1CILi1EEESB_SB_EEEEENS5_IJNSA_ILi128EEENSA_ILi64EEENSA_ILi32EEEEEENS_12float_e4m3_tENS5_IJlSB_lEEESI_SJ_NS4_8TiledMMAINS4_8MMA_AtomIJNS4_10MMA_TraitsINS4_19SM100_MMA_F8F6F4_SSEJSI_SI_fSE_SF_NS4_17integral_constantINS4_4UMMA5MajorELSQ_0EEESR_NSO_INSP_7ScaleInELSS_0EEEST_EEEEEENS4_6LayoutISC_NS5_IJNSA_ILi0EEESX_SX_EEEEENS5_IJNS4_10UnderscoreES10_S10_EEEEENS4_13SM90_TMA_LOADENS4_14ComposedLayoutINS4_7SwizzleILi1ELi4ELi3EEENS4_18smem_ptr_flag_bitsILi8EEENSW_INS5_IJNSA_ILi8EEESG_EEENS5_IJSG_SB_EEEEEEEvNS4_8identityES13_S1D_vS1E_EENS_8epilogue10collective18CollectiveEpilogueINS1G_23Sm100TmaWarpSpecializedILi1ELi1ELi64ELb0ELb0EEEJSH_NS5_IJNSW_ISE_SB_EENSW_ISF_SB_EEEEESI_SJ_SI_SJ_NS1G_6fusion15FusionCallbacksIS1K_NS1O_17LinearCombinationISI_fSI_fLNS_15FloatRoundStyleE2EEESH_S1N_JEEENS4_5SM1004TMEM4LOAD26SM100_TMEM_LOAD_32dp32b64xES13_NS14_INS15_ILi2ELi4ELi3EEES18_NSW_INS5_IJS19_SF_EEENS5_IJSF_SB_EEEEEEENS4_39AutoVectorizingCopyWithAssumedAlignmentILi128EEENS4_14SM90_TMA_STOREES22_S24_S24_EEEvvEEEEvNT_6ParamsE)
        .other          _ZN7cutlass13device_kernelINS_4gemm6kernel13GemmUniversalIN4cute5tupleIJiiiiEEENS1_10collective13CollectiveMmaINS1_35MainloopSm100TmaUmmaWarpSpecializedILi4ELi2ELi4ENS5_IJNS4_1CILi1EEESB_SB_EEEEENS5_IJNSA_ILi128EEENSA_ILi64EEENSA_ILi32EEEEEENS_12float_e4m3_tENS5_IJlSB_lEEESI_SJ_NS4_8TiledMMAINS4_8MMA_AtomIJNS4_10MMA_TraitsINS4_19SM100_MMA_F8F6F4_SSEJSI_SI_fSE_SF_NS4_17integral_constantINS4_4UMMA5MajorELSQ_0EEESR_NSO_INSP_7ScaleInELSS_0EEEST_EEEEEENS4_6LayoutISC_NS5_IJNSA_ILi0EEESX_SX_EEEEENS5_IJNS4_10UnderscoreES10_S10_EEEEENS4_13SM90_TMA_LOADENS4_14ComposedLayoutINS4_7SwizzleILi1ELi4ELi3EEENS4_18smem_ptr_flag_bitsILi8EEENSW_INS5_IJNSA_ILi8EEESG_EEENS5_IJSG_SB_EEEEEEEvNS4_8identityES13_S1D_vS1E_EENS_8epilogue10collective18CollectiveEpilogueINS1G_23Sm100TmaWarpSpecializedILi1ELi1ELi64ELb0ELb0EEEJSH_NS5_IJNSW_ISE_SB_EENSW_ISF_SB_EEEEESI_SJ_SI_SJ_NS1G_6fusion15FusionCallbacksIS1K_NS1O_17LinearCombinationISI_fSI_fLNS_15FloatRoundStyleE2EEESH_S1N_JEEENS4_5SM1004TMEM4LOAD26SM100_TMEM_LOAD_32dp32b64xES13_NS14_INS15_ILi2ELi4ELi3EEES18_NSW_INS5_IJS19_SF_EEENS5_IJSF_SB_EEEEEEENS4_39AutoVectorizingCopyWithAssumedAlignmentILi128EEENS4_14SM90_TMA_STOREES22_S24_S24_EEEvvEEEEvNT_6ParamsE,@"STO_CUDA_ENTRY STV_DEFAULT"
_ZN7cutlass13device_kernelINS_4gemm6kernel13GemmUniversalIN4cute5tupleIJiiiiEEENS1_10collective13CollectiveMmaINS1_35MainloopSm100TmaUmmaWarpSpecializedILi4ELi2ELi4ENS5_IJNS4_1CILi1EEESB_SB_EEEEENS5_IJNSA_ILi128EEENSA_ILi64EEENSA_ILi32EEEEEENS_12float_e4m3_tENS5_IJlSB_lEEESI_SJ_NS4_8TiledMMAINS4_8MMA_AtomIJNS4_10MMA_TraitsINS4_19SM100_MMA_F8F6F4_SSEJSI_SI_fSE_SF_NS4_17integral_constantINS4_4UMMA5MajorELSQ_0EEESR_NSO_INSP_7ScaleInELSS_0EEEST_EEEEEENS4_6LayoutISC_NS5_IJNSA_ILi0EEESX_SX_EEEEENS5_IJNS4_10UnderscoreES10_S10_EEEEENS4_13SM90_TMA_LOADENS4_14ComposedLayoutINS4_7SwizzleILi1ELi4ELi3EEENS4_18smem_ptr_flag_bitsILi8EEENSW_INS5_IJNSA_ILi8EEESG_EEENS5_IJSG_SB_EEEEEEEvNS4_8identityES13_S1D_vS1E_EENS_8epilogue10collective18CollectiveEpilogueINS1G_23Sm100TmaWarpSpecializedILi1ELi1ELi64ELb0ELb0EEEJSH_NS5_IJNSW_ISE_SB_EENSW_ISF_SB_EEEEESI_SJ_SI_SJ_NS1G_6fusion15FusionCallbacksIS1K_NS1O_17LinearCombinationISI_fSI_fLNS_15FloatRoundStyleE2EEESH_S1N_JEEENS4_5SM1004TMEM4LOAD26SM100_TMEM_LOAD_32dp32b64xES13_NS14_INS15_ILi2ELi4ELi3EEES18_NSW_INS5_IJS19_SF_EEENS5_IJSF_SB_EEEEEEENS4_39AutoVectorizingCopyWithAssumedAlignmentILi128EEENS4_14SM90_TMA_STOREES22_S24_S24_EEEvvEEEEvNT_6ParamsE:
[----:B------:R-:W1:Y:S01]  /*0000*/  LDC R1, c[0x0][0x37c] ;  /* 0x0000df00ff017b82 */ /* 0x000e620000000800 */
[----:B------:R-:W2:Y:S01]  /*0010*/  S2R R166, SR_TID.X ;  /* 0x0000000000a67919 */ /* 0x000ea20000002100 */
[----:B------:R-:W3:Y:S01]  /*0020*/  LDCU.64 UR4, c[0x0][0x890] ;  /* 0x00011200ff0477ac */ /* 0x000ee20008000a00 */
[----:B------:R-:W-:Y:S02]  /*0030*/  PRMT R164, RZ, 0x7610, R164 ;  /* 0x00007610ffa47816 */ /* 0x000fe400000000a4 */
[----:B------:R-:W-:Y:S01]  /*0040*/  ELECT P5, URZ, PT ;  /* 0x0000000000ff782f */ /* 0x000fe200038a0000 */
[----:B------:R-:W4:Y:S01]  /*0050*/  LDCU.64 UR40, c[0x0][0x358] ;  /* 0x00006b00ff2877ac */ /* 0x000f220008000a00 */
[----:B---3--:R-:W-:-:S04]  /*0060*/  UISETP.NE.U32.AND UP0, UPT, UR4, URZ, UPT ;  /* 0x000000ff0400728c */ /* 0x008fc8000bf05070 */
[----:B------:R-:W-:Y:S01]  /*0070*/  UISETP.NE.AND.EX UP0, UPT, UR5, URZ, UPT, UP0 ;  /* 0x000000ff0500728c */ /* 0x000fe2000bf05300 */
[----:B--2---:R-:W-:-:S05]  /*0080*/  SHF.R.U32.HI R169, RZ, 0x5, R166 ;  /* 0x00000005ffa97819 */ /* 0x004fca00000116a6 */
[----:B------:R-:W2:Y:S02]  /*0090*/  SHFL.IDX PT, R0, R169, RZ, 0x1f ;  /* 0x00001fffa9007589 */ /* 0x000ea400000e0000 */
[----:B--2---:R-:W-:Y:S01]  /*00a0*/  R2UR UR8, R0 ;  /* 0x00000000000872ca */ /* 0x004fe200000e0000 */
[----:B-1--4-:R-:W-:-:S14]  /*00b0*/  BRA.U UP0, `(.L_x_0) ;  /* 0x00000001002c7547 */ /* 0x012fdc000b800000 */
[----:B------:R-:W1:Y:S02]  /*00c0*/  LDCU.64 UR6, c[0x0][0x888] ;  /* 0x00011100ff0677ac */ /* 0x000e640008000a00 */
[----:B-1----:R-:W-:-:S04]  /*00d0*/  UISETP.NE.U32.AND UP0, UPT, UR6, URZ, UPT ;  /* 0x000000ff0600728c */ /* 0x002fc8000bf05070 */
[----:B------:R-:W-:-:S09]  /*00e0*/  UISETP.NE.AND.EX UP0, UPT, UR7, URZ, UPT, UP0 ;  /* 0x000000ff0700728c */ /* 0x000fd2000bf05300 */
[----:B------:R-:W-:Y:S05]  /*00f0*/  BRA.U !UP0, `(.L_x_1) ;  /* 0x0000000108107547 */ /* 0x000fea000b800000 */
[----:B------:R-:W1:Y:S02]  /*0100*/  LDC.64 R2, c[0x0][0x888] ;  /* 0x00022200ff027b82 */ /* 0x000e640000000a00 */
[----:B-1----:R1:W5:Y:S01]  /*0110*/  LDG.E R81, desc[UR40][R2.64] ;  /* 0x0000002802517981 */ /* 0x002362000c1e1900 */
[----:B------:R-:W-:Y:S01]  /*0120*/  HFMA2 R164, -RZ, RZ, 0, 5.9604644775390625e-08 ;  /* 0x00000001ffa47431 */ /* 0x000fe200000001ff */
[----:B------:R-:W-:Y:S05]  /*0130*/  BRA `(.L_x_0) ;  /* 0x00000000000c7947 */ /* 0x000fea0003800000 */
.L_x_1:
[----:B------:R-:W1:Y:S01]  /*0140*/  LDCU UR6, c[0x0][0x880] ;  /* 0x00011000ff0677ac */ /* 0x000e620008000800 */
[----:B------:R-:W-:Y:S01]  /*0150*/  HFMA2 R164, -RZ, RZ, 0, 5.9604644775390625e-08 ;  /* 0x00000001ffa47431 */ /* 0x000fe200000001ff */
[----:B-1----:R-:W-:-:S07]  /*0160*/  MOV R81, UR6 ;  /* 0x0000000600517c02 */ /* 0x002fce0008000f00 */
.L_x_0:
[----:B------:R-:W2:Y:S02]  /*0170*/  LDCU.64 UR6, c[0x0][0x8b0] ;  /* 0x00011600ff0677ac */ /* 0x000ea40008000a00 */
[----:B--2---:R-:W-:-:S04]  /*0180*/  UISETP.NE.U32.AND UP0, UPT, UR6, URZ, UPT ;  /* 0x000000ff0600728c */ /* 0x004fc8000bf05070 */
[----:B------:R-:W-:-:S09]  /*0190*/  UISETP.NE.AND.EX UP0, UPT, UR7, URZ, UPT, UP0 ;  /* 0x000000ff0700728c */ /* 0x000fd2000bf05300 */
[----:B------:R-:W-:Y:S05]  /*01a0*/  BRA.U UP0, `(.L_x_2) ;  /* 0x0000000100247547 */ /* 0x000fea000b800000 */
[----:B------:R-:W2:Y:S02]  /*01b0*/  LDCU.64 UR6, c[0x0][0x8a8] ;  /* 0x00011500ff0677ac */ /* 0x000ea40008000a00 */
[----:B--2---:R-:W-:-:S04]  /*01c0*/  UISETP.NE.U32.AND UP0, UPT, UR6, URZ, UPT ;  /* 0x000000ff0600728c */ /* 0x004fc8000bf05070 */
[----:B------:R-:W-:-:S09]  /*01d0*/  UISETP.NE.AND.EX UP0, UPT, UR7, URZ, UPT, UP0 ;  /* 0x000000ff0700728c */ /* 0x000fd2000bf05300 */
[----:B------:R-:W-:Y:S05]  /*01e0*/  BRA.U !UP0, `(.L_x_3) ;  /* 0x00000001080c7547 */ /* 0x000fea000b800000 */
[----:B------:R-:W2:Y:S02]  /*01f0*/  LDC.64 R78, c[0x0][0x8a8] ;  /* 0x00022a00ff4e7b82 */ /* 0x000ea40000000a00 */
[----:B--2---:R2:W5:Y:S01]  /*0200*/  LDG.E R78, desc[UR40][R78.64] ;  /* 0x000000284e4e7981 */ /* 0x004562000c1e1900 */
[----:B------:R-:W-:Y:S05]  /*0210*/  BRA `(.L_x_2) ;  /* 0x0000000000087947 */ /* 0x000fea0003800000 */
.L_x_3:
[----:B------:R-:W2:Y:S02]  /*0220*/  LDCU UR6, c[0x0][0x8a0] ;  /* 0x00011400ff0677ac */ /* 0x000ea40008000800 */
[----:B--2---:R-:W-:Y:S02]  /*0230*/  MOV R78, UR6 ;  /* 0x00000006004e7c02 */ /* 0x004fe40008000f00 */
.L_x_2:
[----:B------:R-:W-:Y:S01]  /*0240*/  IMAD.U32 R0, RZ, RZ, UR8 ;  /* 0x00000008ff007e24 */ /* 0x000fe2000f8e00ff */
[----:B------:R-:W-:Y:S04]  /*0250*/  BSSY.RECONVERGENT B0, `(.L_x_4) ;  /* 0x000000c000007945 */ /* 0x000fe80003800200 */
[C---:B------:R-:W-:Y:S02]  /*0260*/  ISETP.NE.OR P1, PT, R0.reuse, 0x1, !P5 ;  /* 0x000000010000780c */ /* 0x040fe40006f25670 */
[----:B------:R-:W-:-:S11]  /*0270*/  ISETP.NE.OR P0, PT, R0, 0x3, !P5 ;  /* 0x000000030000780c */ /* 0x000fd60006f05670 */
[----:B------:R-:W-:Y:S05]  /*0280*/  @P1 BRA `(.L_x_5) ;  /* 0x0000000000201947 */ /* 0x000fea0003800000 */
[----:B------:R-:W3:Y:S02]  /*0290*/  LDCU.64 UR6, c[0x0][0x348] ;  /* 0x00006900ff0677ac */ /* 0x000ee40008000a00 */
[----:B---3--:R-:W-:Y:S02]  /*02a0*/  UIADD3 UR10, UP1, UPT, UR6, 0x80, URZ ;  /* 0x00000080060a7890 */ /* 0x008fe4000ff3e0ff */
[----:B------:R-:W-:Y:S02]  /*02b0*/  UIADD3 UR6, UP0, UPT, UR6, 0x180, URZ ;  /* 0x0000018006067890 */ /* 0x000fe4000ff1e0ff */
[----:B------:R-:W-:Y:S02]  /*02c0*/  UIADD3.X UR11, UPT, UPT, URZ, UR7, URZ, UP1, !UPT ;  /* 0x00000007ff0b7290 */ /* 0x000fe40008ffe4ff */
[----:B------:R-:W-:-:S07]  /*02d0*/  UIADD3.X UR7, UPT, UPT, URZ, UR7, URZ, UP0, !UPT ;  /* 0x00000007ff077290 */ /* 0x000fce00087fe4ff */
[----:B------:R3:W-:Y:S02]  /*02e0*/  UTMACCTL.PF [UR10] ;  /* 0x000000000a0079b9 */ /* 0x0007e40008040000 */
[----:B------:R3:W-:Y:S02]  /*02f0*/  UTMACCTL.PF [UR6] ;  /* 0x00000000060079b9 */ /* 0x0007e40008040000 */
[----:B---3--:R-:W-:Y:S01]  /*0300*/  NOP ;  /* 0x0000000000007918 */ /* 0x008fe20000000000 */
.L_x_5:
[----:B------:R-:W-:Y:S05]  /*0310*/  BSYNC.RECONVERGENT B0 ;  /* 0x0000000000007941 */ /* 0x000fea0003800200 */
.L_x_4:
[----:B------:R-:W-:Y:S04]  /*0320*/  BSSY.RECONVERGENT B0, `(.L_x_6) ;  /* 0x000000a000007945 */ /* 0x000fe80003800200 */
        /* <DEDUP_REMOVED lines=9> */
.L_x_7:
[----:B------:R-:W-:Y:S05]  /*03c0*/  BSYNC.RECONVERGENT B0 ;  /* 0x0000000000007941 */ /* 0x000fea0003800200 */
.L_x_6:
[----:B------:R-:W3:Y:S01]  /*03d0*/  LDCU.64 UR6, c[0x0][0x888] ;  /* 0x00011100ff0677ac */ /* 0x000ee20008000a00 */
[----:B------:R-:W-:Y:S02]  /*03e0*/  UISETP.EQ.U32.AND UP1, UPT, UR4, URZ, UPT ;  /* 0x000000ff0400728c */ /* 0x000fe4000bf22070 */
[----:B------:R-:W-:Y:S02]  /*03f0*/  UPLOP3.LUT UP2, UPT, UPT, UPT, UPT, 0x80, 0x8 ;  /* 0x000000000008789c */ /* 0x000fe40003f4f070 */
[----:B---3--:R-:W-:-:S04]  /*0400*/  UISETP.NE.U32.AND UP0, UPT, UR6, URZ, UPT ;  /* 0x000000ff0600728c */ /* 0x008fc8000bf05070 */
[----:B------:R-:W-:-:S04]  /*0410*/  UISETP.NE.AND.EX UP0, UPT, UR7, URZ, UPT, UP0 ;  /* 0x000000ff0700728c */ /* 0x000fc8000bf05300 */
[----:B------:R-:W-:-:S04]  /*0420*/  UISETP.EQ.OR.EX UP3, UPT, UR5, URZ, !UP0, UP1 ;  /* 0x000000ff0500728c */ /* 0x000fc8000c762710 */
[----:B------:R-:W-:-:S05]  /*0430*/  UP2UR UR44, UPR, URZ, 0x8 ;  /* 0x00000008ff2c7883 */ /* 0x000fca0008000000 */
[----:B------:R-:W-:Y:S07]  /*0440*/  BRA.U !UP3, `(.L_x_8) ;  /* 0x000000010b207547 */ /* 0x000fee000b800000 */
[----:B------:R-:W-:Y:S01]  /*0450*/  UISETP.NE.U32.AND UP2, UPT, UR4, URZ, UPT ;  /* 0x000000ff0400728c */ /* 0x000fe2000bf45070 */
[----:B-----5:R-:W-:Y:S01]  /*0460*/  FSETP.NEU.AND P0, PT, R81, RZ, PT ;  /* 0x000000ff5100720b */ /* 0x020fe20003f0d000 */
[----:B------:R-:W-:Y:S02]  /*0470*/  USEL UR4, URZ, 0xffffffff, UP0 ;  /* 0xffffffffff047887 */ /* 0x000fe40008000000 */
[----:B------:R-:W-:-:S10]  /*0480*/  UISETP.NE.AND.EX UP2, UPT, UR5, URZ, UPT, UP2 ;  /* 0x000000ff0500728c */ /* 0x000fd4000bf45320 */
[----:B------:R-:W-:Y:S01]  /*0490*/  VOTEU.ANY UP1, P0 ;  /* 0x0000000000ff7886 */ /* 0x000fe20000020100 */
[----:B------:R-:W-:-:S04]  /*04a0*/  @!UP2 USEL UR4, URZ, 0xffffffff, UP1 ;  /* 0xffffffffff04a887 */ /* 0x000fc80008800000 */
[----:B------:R-:W-:-:S04]  /*04b0*/  ULOP3.LUT UR4, UR4, 0x1, URZ, 0xc0, !UPT ;  /* 0x0000000104047892 */ /* 0x000fc8000f8ec0ff */
[----:B------:R-:W-:-:S11]  /*04c0*/  UISETP.NE.U32.AND UP2, UPT, UR4, 0x1, UPT ;  /* 0x000000010400788c */ /* 0x000fd6000bf45070 */
.L_x_8:
[----:B-1----:R-:W1:Y:S01]  /*04d0*/  SHFL.IDX PT, R2, R169, RZ, 0x1f ;  /* 0x00001fffa9027589 */ /* 0x002e6200000e0000 */
[----:B------:R-:W-:-:S04]  /*04e0*/  UISETP.NE.AND UP1, UPT, UR8, 0x2, UPT ;  /* 0x000000020800788c */ /* 0x000fc8000bf25270 */
[----:B------:R-:W-:Y:S01]  /*04f0*/  USEL UR13, URZ, 0x1, UP1 ;  /* 0x00000001ff0d7887 */ /* 0x000fe20008800000 */
[----:B-1----:R-:W-:-:S13]  /*0500*/  ISETP.NE.AND P0, PT, R2, RZ, PT ;  /* 0x000000ff0200720c */ /* 0x002fda0003f05270 */
[----:B------:R-:W-:Y:S05]  /*0510*/  @P0 BRA `(.L_x_9) ;  /* 0x0000000000480947 */ /* 0x000fea0003800000 */
[----:B------:R-:W1:Y:S01]  /*0520*/  S2UR UR5, SR_CgaCtaId ;  /* 0x00000000000579c3 */ /* 0x000e620000008800 */
[----:B------:R-:W-:Y:S01]  /*0530*/  UMOV UR6, 0x400 ;  /* 0x0000040000067882 */ /* 0x000fe20000000000 */
[----:B------:R-:W-:Y:S01]  /*0540*/  UMOV UR4, 0x1 ;  /* 0x0000000100047882 */ /* 0x000fe20000000000 */
[----:B------:R-:W-:Y:S01]  /*0550*/  ELECT P0, URZ, PT ;  /* 0x0000000000ff782f */ /* 0x000fe20003800000 */
[----:B-1----:R-:W-:Y:S02]  /*0560*/  ULEA UR5, UR5, UR6, 0x18 ;  /* 0x0000000605057291 */ /* 0x002fe4000f8ec0ff */
[----:B------:R-:W-:-:S04]  /*0570*/  UIADD3 UR6, UPT, UPT, -UR4, 0x100000, URZ ;  /* 0x0010000004067890 */ /* 0x000fc8000fffe1ff */
[----:B------:R-:W-:Y:S02]  /*0580*/  USHF.L.U32 UR7, UR6, 0xb, URZ ;  /* 0x0000000b06077899 */ /* 0x000fe400080006ff */
[----:B------:R-:W-:Y:S01]  /*0590*/  USHF.L.U32 UR6, UR6, 0x1, URZ ;  /* 0x0000000106067899 */ /* 0x000fe200080006ff */
[----:B------:R-:W1:Y:S11]  /*05a0*/  FENCE.VIEW.ASYNC.S ;  /* 0x00000000000073c6 */ /* 0x000e760000000000 */
[----:B-1----:R1:W3:Y:S01]  /*05b0*/  SYNCS.EXCH.64 URZ, [UR5], UR6 ;  /* 0x0000000605ff75b2 */ /* 0x0022e20008000100 */
[----:B------:R1:W4:Y:S01]  /*05c0*/  SYNCS.EXCH.64 URZ, [UR5+0x20], UR6 ;  /* 0x0000200605ff75b2 */ /* 0x0003220008000100 */
[----:B------:R1:W1:Y:S01]  /*05d0*/  SYNCS.EXCH.64 URZ, [UR5+0x8], UR6 ;  /* 0x0000080605ff75b2 */ /* 0x0002620008000100 */
[----:B------:R1:W1:Y:S01]  /*05e0*/  SYNCS.EXCH.64 URZ, [UR5+0x28], UR6 ;  /* 0x0000280605ff75b2 */ /* 0x0002620008000100 */
[----:B------:R1:W1:Y:S01]  /*05f0*/  SYNCS.EXCH.64 URZ, [UR5+0x10], UR6 ;  /* 0x0000100605ff75b2 */ /* 0x0002620008000100 */
[----:B------:R1:W1:Y:S01]  /*0600*/  SYNCS.EXCH.64 URZ, [UR5+0x30], UR6 ;  /* 0x0000300605ff75b2 */ /* 0x0002620008000100 */
[----:B------:R1:W1:Y:S01]  /*0610*/  SYNCS.EXCH.64 URZ, [UR5+0x18], UR6 ;  /* 0x0000180605ff75b2 */ /* 0x0002620008000100 */
[----:B------:R1:W1:Y:S01]  /*0620*/  SYNCS.EXCH.64 URZ, [UR5+0x38], UR6 ;  /* 0x0000380605ff75b2 */ /* 0x0002620008000100 */
[----:B------:R-:W-:Y:S01]  /*0630*/  NOP ;  /* 0x0000000000007918 */ /* 0x000fe20000000000 */
.L_x_9:
[----:B------:R-:W2:Y:S01]  /*0640*/  SHFL.IDX PT, R2, R169, RZ, 0x1f ;  /* 0x00001fffa9027589 */ /* 0x000ea200000e0000 */
[----:B------:R-:W-:Y:S01]  /*0650*/  NOP ;  /* 0x0000000000007918 */ /* 0x000fe20000000000 */
[----:B--2---:R-:W-:-:S13]  /*0660*/  ISETP.NE.AND P0, PT, R2, 0x1, PT ;  /* 0x000000010200780c */ /* 0x004fda0003f05270 */
[----:B------:R-:W-:Y:S05]  /*0670*/  @P0 BRA `(.L_x_10) ;  /* 0x0000000000400947 */ /* 0x000fea0003800000 */
[----:B-1----:R-:W1:Y:S01]  /*0680*/  S2UR UR6, SR_CgaCtaId ;  /* 0x00000000000679c3 */ /* 0x002e620000008800 */
[----:B------:R-:W-:Y:S01]  /*0690*/  UMOV UR7, 0x400 ;  /* 0x0000040000077882 */ /* 0x000fe20000000000 */
[----:B------:R-:W-:Y:S01]  /*06a0*/  UMOV UR5, 0x20 ;  /* 0x0000002000057882 */ /* 0x000fe20000000000 */
[----:B------:R-:W-:Y:S01]  /*06b0*/  UMOV UR4, 0x80 ;  /* 0x0000008000047882 */ /* 0x000fe20000000000 */
[----:B------:R-:W-:-:S04]  /*06c0*/  UIADD3 UR10, UPT, UPT, -UR5, 0x100000, URZ ;  /* 0x00100000050a7890 */ /* 0x000fc8000fffe1ff */
[----:B------:R-:W-:Y:S02]  /*06d0*/  USHF.L.U32 UR11, UR10, 0xb, URZ ;  /* 0x0000000b0a0b7899 */ /* 0x000fe400080006ff */
[----:B------:R-:W-:Y:S02]  /*06e0*/  USHF.L.U32 UR10, UR10, 0x1, URZ ;  /* 0x000000010a0a7899 */ /* 0x000fe400080006ff */
[----:B------:R-:W-:-:S04]  /*06f0*/  UIADD3 UR4, UPT, UPT, -UR4, 0x100000, URZ ;  /* 0x0010000004047890 */ /* 0x000fc8000fffe1ff */
[----:B------:R-:W-:Y:S02]  /*0700*/  USHF.L.U32 UR5, UR4, 0xb, URZ ;  /* 0x0000000b04057899 */ /* 0x000fe400080006ff */
[----:B------:R-:W-:Y:S01]  /*0710*/  USHF.L.U32 UR4, UR4, 0x1, URZ ;  /* 0x0000000104047899 */ /* 0x000fe200080006ff */
[----:B------:R-:W-:Y:S01]  /*0720*/  ELECT P0, URZ, PT ;  /* 0x0000000000ff782f */ /* 0x000fe20003800000 */
[----:B-1----:R-:W-:Y:S01]  /*0730*/  ULEA UR6, UR6, UR7, 0x18 ;  /* 0x0000000706067291 */ /* 0x002fe2000f8ec0ff */
[----:B------:R-:W1:Y:S11]  /*0740*/  FENCE.VIEW.ASYNC.S ;  /* 0x00000000000073c6 */ /* 0x000e760000000000 */
[----:B-1----:R2:W1:Y:S01]  /*0750*/  SYNCS.EXCH.64 URZ, [UR6+0x40], UR10 ;  /* 0x0000400a06ff75b2 */ /* 0x0024620008000100 */
[----:B------:R2:W1:Y:S02]  /*0760*/  SYNCS.EXCH.64 URZ, [UR6+0x48], UR4 ;  /* 0x0000480406ff75b2 */ /* 0x0004640008000100 */
[----:B--2---:R-:W-:Y:S01]  /*0770*/  NOP ;  /* 0x0000000000007918 */ /* 0x004fe20000000000 */
.L_x_10:
[----:B------:R-:W2:Y:S01]  /*0780*/  SHFL.IDX PT, R2, R169, RZ, 0x1f ;  /* 0x00001fffa9027589 */ /* 0x000ea200000e0000 */
[----:B------:R-:W-:Y:S01]  /*0790*/  NOP ;  /* 0x0000000000007918 */ /* 0x000fe20000000000 */
[----:B--2---:R-:W-:-:S13]  /*07a0*/  ISETP.NE.AND P0, PT, R2, 0x3, PT ;  /* 0x000000030200780c */ /* 0x004fda0003f05270 */
[----:B------:R-:W-:Y:S05]  /*07b0*/  @P0 BRA `(.L_x_11) ;  /* 0x0000000000300947 */ /* 0x000fea0003800000 */
[----:B-1----:R-:W1:Y:S01]  /*07c0*/  S2UR UR5, SR_CgaCtaId ;  /* 0x00000000000579c3 */ /* 0x002e620000008800 */
        /* <DEDUP_REMOVED lines=8> */
[----:B-1----:R2:W1:Y:S01]  /*0850*/  SYNCS.EXCH.64 URZ, [UR5+0x50], UR6 ;  /* 0x0000500605ff75b2 */ /* 0x0024620008000100 */
[----:B------:R2:W1:Y:S02]  /*0860*/  SYNCS.EXCH.64 URZ, [UR5+0x58], UR6 ;  /* 0x0000580605ff75b2 */ /* 0x0004640008000100 */
[----:B--2---:R-:W-:Y:S01]  /*0870*/  NOP ;  /* 0x0000000000007918 */ /* 0x004fe20000000000 */
.L_x_11:
[----:B------:R-:W2:Y:S01]  /*0880*/  SHFL.IDX PT, R2, R169, RZ, 0x1f ;  /* 0x00001fffa9027589 */ /* 0x000ea200000e0000 */
[----:B------:R-:W-:Y:S01]  /*0890*/  NOP ;  /* 0x0000000000007918 */ /* 0x000fe20000000000 */
[----:B--2---:R-:W-:-:S13]  /*08a0*/  ISETP.NE.AND P0, PT, R2, 0x4, PT ;  /* 0x000000040200780c */ /* 0x004fda0003f05270 */
[----:B------:R-:W-:Y:S05]  /*08b0*/  @P0 BRA `(.L_x_12) ;  /* 0x00000000004c0947 */ /* 0x000fea0003800000 */
[----:B-1----:R-:W1:Y:S01]  /*08c0*/  S2UR UR5, SR_CgaCtaId ;  /* 0x00000000000579c3 */ /* 0x002e620000008800 */
[----:B------:R-:W-:Y:S01]  /*08d0*/  UMOV UR7, 0x100 ;  /* 0x0000010000077882 */ /* 0x000fe20000000000 */
[----:B------:R-:W-:Y:S01]  /*08e0*/  UMOV UR6, 0x400 ;  /* 0x0000040000067882 */ /* 0x000fe20000000000 */
[----:B------:R-:W-:Y:S01]  /*08f0*/  USEL UR7, UR7, 0xe0, UP2 ;  /* 0x000000e007077887 */ /* 0x000fe20009000000 */
[----:B------:R-:W-:Y:S01]  /*0900*/  UMOV UR4, 0x1 ;  /* 0x0000000100047882 */ /* 0x000fe20000000000 */
[----:B------:R-:W-:Y:S01]  /*0910*/  ELECT P0, URZ, PT ;  /* 0x0000000000ff782f */ /* 0x000fe20003800000 */
[----:B------:R-:W-:-:S04]  /*0920*/  UIADD3 UR10, UPT, UPT, -UR4, 0x100000, URZ ;  /* 0x00100000040a7890 */ /* 0x000fc8000fffe1ff */
[----:B------:R-:W-:Y:S02]  /*0930*/  USHF.L.U32 UR11, UR10, 0xb, URZ ;  /* 0x0000000b0a0b7899 */ /* 0x000fe400080006ff */
[----:B------:R-:W-:Y:S02]  /*0940*/  USHF.L.U32 UR10, UR10, 0x1, URZ ;  /* 0x000000010a0a7899 */ /* 0x000fe400080006ff */
[----:B-1----:R-:W-:Y:S02]  /*0950*/  ULEA UR5, UR5, UR6, 0x18 ;  /* 0x0000000605057291 */ /* 0x002fe4000f8ec0ff */
[----:B------:R-:W-:-:S04]  /*0960*/  UIADD3 UR6, UPT, UPT, -UR7, 0x100000, URZ ;  /* 0x0010000007067890 */ /* 0x000fc8000fffe1ff */
[----:B------:R-:W-:Y:S02]  /*0970*/  USHF.L.U32 UR7, UR6, 0xb, URZ ;  /* 0x0000000b06077899 */ /* 0x000fe400080006ff */
[----:B------:R-:W-:Y:S01]  /*0980*/  USHF.L.U32 UR6, UR6, 0x1, URZ ;  /* 0x0000000106067899 */ /* 0x000fe200080006ff */
[----:B------:R-:W1:Y:S03]  /*0990*/  FENCE.VIEW.ASYNC.S ;  /* 0x00000000000073c6 */ /* 0x000e660000000000 */
[----:B-1----:R2:W1:Y:S08]  /*09a0*/  SYNCS.EXCH.64 URZ, [UR5+0x60], UR10 ;  /* 0x0000600a05ff75b2 */ /* 0x0024700008000100 */
[----:B------:R2:W1:Y:S01]  /*09b0*/  SYNCS.EXCH.64 URZ, [UR5+0x70], UR6 ;  /* 0x0000700605ff75b2 */ /* 0x0004620008000100 */
[----:B------:R2:W1:Y:S01]  /*09c0*/  SYNCS.EXCH.64 URZ, [UR5+0x68], UR10 ;  /* 0x0000680a05ff75b2 */ /* 0x0004620008000100 */
[----:B------:R2:W1:Y:S02]  /*09d0*/  SYNCS.EXCH.64 URZ, [UR5+0x78], UR6 ;  /* 0x0000780605ff75b2 */ /* 0x0004640008000100 */
[----:B--2---:R-:W-:Y:S01]  /*09e0*/  NOP ;  /* 0x0000000000007918 */ /* 0x004fe20000000000 */
.L_x_12:
        /* <DEDUP_REMOVED lines=18> */
[----:B------:R2:W1:Y:S01]  /*0b10*/  SYNCS.EXCH.64 URZ, [UR6+0xa0], UR4 ;  /* 0x0000a00406ff75b2 */ /* 0x0004620008000100 */
[----:B------:R2:W1:Y:S01]  /*0b20*/  SYNCS.EXCH.64 URZ, [UR6+0x88], UR10 ;  /* 0x0000880a06ff75b2 */ /* 0x0004620008000100 */
[----:B------:R2:W1:Y:S01]  /*0b30*/  SYNCS.EXCH.64 URZ, [UR6+0xa8], UR4 ;  /* 0x0000a80406ff75b2 */ /* 0x0004620008000100 */
[----:B------:R2:W1:Y:S01]  /*0b40*/  SYNCS.EXCH.64 URZ, [UR6+0x90], UR10 ;  /* 0x0000900a06ff75b2 */ /* 0x0004620008000100 */
[----:B------:R2:W1:Y:S01]  /*0b50*/  SYNCS.EXCH.64 URZ, [UR6+0xb0], UR4 ;  /* 0x0000b00406ff75b2 */ /* 0x0004620008000100 */
[----:B------:R2:W1:Y:S01]  /*0b60*/  SYNCS.EXCH.64 URZ, [UR6+0x98], UR10 ;  /* 0x0000980a06ff75b2 */ /* 0x0004620008000100 */
[----:B------:R2:W1:Y:S02]  /*0b70*/  SYNCS.EXCH.64 URZ, [UR6+0xb8], UR4 ;  /* 0x0000b80406ff75b2 */ /* 0x0004640008000100 */
[----:B--2---:R-:W-:Y:S01]  /*0b80*/  NOP ;  /* 0x0000000000007918 */ /* 0x004fe20000000000 */
.L_x_13:
        /* <DEDUP_REMOVED lines=14> */
[----:B------:R2:W1:Y:S01]  /*0c70*/  SYNCS.EXCH.64 URZ, [UR5+0xd0], UR6 ;  /* 0x0000d00605ff75b2 */ /* 0x0004620008000100 */
[----:B------:R2:W1:Y:S01]  /*0c80*/  SYNCS.EXCH.64 URZ, [UR5+0xc8], UR6 ;  /* 0x0000c80605ff75b2 */ /* 0x0004620008000100 */
[----:B------:R2:W1:Y:S02]  /*0c90*/  SYNCS.EXCH.64 URZ, [UR5+0xd8], UR6 ;  /* 0x0000d80605ff75b2 */ /* 0x0004640008000100 */
[----:B--2---:R-:W-:Y:S01]  /*0ca0*/  NOP ;  /* 0x0000000000007918 */ /* 0x004fe20000000000 */
.L_x_14:
[----:B-1----:R-:W1:Y:S01]  /*0cb0*/  S2UR UR5, SR_CTAID.X ;  /* 0x00000000000579c3 */ /* 0x002e620000002500 */
[----:B------:R-:W-:-:S05]  /*0cc0*/  CS2R.32 R165, SR_CgaSize ;  /* 0x0000000000a57805 */ /* 0x000fca0000008a00 */
[----:B------:R-:W-:-:S05]  /*0cd0*/  IMAD R165, R165, -0xa0, RZ ;  /* 0xffffff60a5a57824 */ /* 0x000fca00078e02ff */
[----:B------:R-:W-:-:S14]  /*0ce0*/  R2UR UR7, R165 ;  /* 0x00000000a50772ca */ /* 0x000fdc00000e0000 */
[----:B------:R-:W2:Y:S01]  /*0cf0*/  LDCU UR7, c[0x0][UR7+0x2b0] ;  /* 0x00005600070777ac */ /* 0x000ea20008000800 */
[----:B------:R-:W-:Y:S01]  /*0d00*/  NOP ;  /* 0x0000000000007918 */ /* 0x000fe20000000000 */
[----:B------:R-:W-:-:S05]  /*0d10*/  CS2R.32 R165, SR_CgaSize ;  /* 0x0000000000a57805 */ /* 0x000fca0000008a00 */
[----:B------:R-:W-:-:S05]  /*0d20*/  IMAD R165, R165, -0xa0, RZ ;  /* 0xffffff60a5a57824 */ /* 0x000fca00078e02ff */
[----:B------:R-:W-:-:S14]  /*0d30*/  R2UR UR6, R165 ;  /* 0x00000000a50672ca */ /* 0x000fdc00000e0000 */
[----:B------:R-:W3:Y:S01]  /*0d40*/  LDCU UR6, c[0x0][UR6+0x2b4] ;  /* 0x00005680060677ac */ /* 0x000ee20008000800 */
[----:B------:R-:W4:Y:S08]  /*0d50*/  S2UR UR4, SR_CTAID.Y ;  /* 0x00000000000479c3 */ /* 0x000f300000002600 */
[----:B------:R-:W3:Y:S01]  /*0d60*/  LDC R9, c[0x0][0xb24] ;  /* 0x0002c900ff097b82 */ /* 0x000ee20000000800 */
[----:B-1----:R-:W-:-:S02]  /*0d70*/  I2FP.F32.U32 R5, UR5 ;  /* 0x0000000500057c45 */ /* 0x002fc40008201000 */
[----:B------:R-:W-:-:S05]  /*0d80*/  CS2R.32 R3, SR_CgaSize ;  /* 0x0000000000037805 */ /* 0x000fca0000008a00 */
[----:B------:R-:W-:-:S06]  /*0d90*/  IMAD R3, R3, -0xa0, RZ ;  /* 0xffffff6003037824 */ /* 0x000fcc00078e02ff */
[----:B------:R-:W1:Y:S01]  /*0da0*/  LDC R3, c[0x0][R3+0x2a0] ;  /* 0x0000a80003037b82 */ /* 0x000e620000000800 */
[----:B------:R-:W-:Y:S01]  /*0db0*/  MOV R165, UR5 ;  /* 0x0000000500a57c02 */ /* 0x000fe20008000f00 */
[----:B--2---:R-:W-:Y:S01]  /*0dc0*/  FMUL R5, R5, UR7 ;  /* 0x0000000705057c20 */ /* 0x004fe20008400000 */
[----:B----4-:R-:W-:Y:S02]  /*0dd0*/  I2FP.F32.U32 R4, UR4 ;  /* 0x0000000400047c45 */ /* 0x010fe40008201000 */
[----:B------:R-:W-:-:S05]  /*0de0*/  CS2R.32 R2, SR_CgaSize ;  /* 0x0000000000027805 */ /* 0x000fca0000008a00 */
[----:B------:R-:W-:-:S06]  /*0df0*/  IMAD R2, R2, -0xa0, RZ ;  /* 0xffffff6002027824 */ /* 0x000fcc00078e02ff */
[----:B------:R-:W2:Y:S01]  /*0e00*/  LDC R2, c[0x0][R2+0x2a4] ;  /* 0x0000a90002027b82 */ /* 0x000ea20000000800 */
[----:B------:R-:W4:Y:S01]  /*0e10*/  F2I.U32.TRUNC.NTZ R154, R5 ;  /* 0x00000005009a7305 */ /* 0x000f22000020f000 */
[----:B------:R-:W-:Y:S01]  /*0e20*/  MOV R155, UR4 ;  /* 0x00000004009b7c02 */ /* 0x000fe20008000f00 */
[----:B---3--:R-:W-:-:S05]  /*0e30*/  FMUL R4, R4, UR6 ;  /* 0x0000000604047c20 */ /* 0x008fca0008400000 */
[----:B------:R-:W-:Y:S01]  /*0e40*/  BAR.SYNC.DEFER_BLOCKING 0x0 ;  /* 0x0000000000007b1d */ /* 0x000fe20000010000 */
[----:B------:R-:W-:-:S05]  /*0e50*/  ISETP.GE.AND P0, PT, R9, 0x1, PT ;  /* 0x000000010900780c */ /* 0x000fca0003f06270 */
[----:B------:R-:W3:Y:S02]  /*0e60*/  F2I.U32.TRUNC.NTZ R143, R4 ;  /* 0x00000004008f7305 */ /* 0x000ee4000020f000 */
[----:B------:R-:W2:Y:S01]  /*0e70*/  S2UR UR36, SR_CTAID.Z ;  /* 0x00000000002479c3 */ /* 0x000ea20000002700 */
[----:B----4-:R-:W-:-:S05]  /*0e80*/  IADD3 R154, PT, PT, -R154, RZ, RZ ;  /* 0x000000ff9a9a7210 */ /* 0x010fca0007ffe1ff */
[----:B-1----:R-:W-:Y:S01]  /*0e90*/  IMAD R154, R3, R154, UR5 ;  /* 0x00000005039a7e24 */ /* 0x002fe2000f8e029a */
[----:B---3--:R-:W-:-:S05]  /*0ea0*/  IADD3 R143, PT, PT, -R143, RZ, RZ ;  /* 0x000000ff8f8f7210 */ /* 0x008fca0007ffe1ff */
[----:B--2---:R-:W-:Y:S01]  /*0eb0*/  IMAD R143, R2, R143, UR4 ;  /* 0x00000004028f7e24 */ /* 0x004fe2000f8e028f */
[----:B------:R-:W-:Y:S06]  /*0ec0*/  @!P0 BRA `(.L_x_15) ;  /* 0x0000000000b88947 */ /* 0x000fec0003800000 */
[----:B------:R-:W1:Y:S01]  /*0ed0*/  LDC.64 R4, c[0x0][0xb18] ;  /* 0x0002c600ff047b82 */ /* 0x000e620000000a00 */
[----:B------:R-:W-:-:S07]  /*0ee0*/  ISETP.NE.AND P0, PT, R9, 0x1, PT ;  /* 0x000000010900780c */ /* 0x000fce0003f05270 */
[----:B------:R-:W2:Y:S08]  /*0ef0*/  LDC R10, c[0x0][0xb0c] ;  /* 0x0002c300ff0a7b82 */ /* 0x000eb00000000800 */
[----:B------:R-:W3:Y:S08]  /*0f00*/  LDC R11, c[0x0][0x370] ;  /* 0x0000dc00ff0b7b82 */ /* 0x000ef00000000800 */
[----:B------:R-:W4:Y:S01]  /*0f10*/  LDC R12, c[0x0][0x374] ;  /* 0x0000dd00ff0c7b82 */ /* 0x000f220000000800 */
[----:B-1----:R-:W-:-:S07]  /*0f20*/  ISETP.NE.AND P1, PT, R4, 0x1, PT ;  /* 0x000000010400780c */ /* 0x002fce0003f25270 */
[----:B------:R-:W3:Y:S01]  /*0f30*/  LDC.64 R6, c[0x0][0xb10] ;  /* 0x0002c400ff067b82 */ /* 0x000ee20000000a00 */
[----:B--2---:R-:W-:-:S07]  /*0f40*/  ISETP.NE.AND P2, PT, R10, 0x1, PT ;  /* 0x000000010a00780c */ /* 0x004fce0003f45270 */
[----:B------:R-:W1:Y:S08]  /*0f50*/  LDC R8, c[0x0][0xb20] ;  /* 0x0002c800ff087b82 */ /* 0x000e700000000800 */
[----:B------:R-:W2:Y:S01]  /*0f60*/  LDC.64 R2, c[0x0][0xb28] ;  /* 0x0002ca00ff027b82 */ /* 0x000ea20000000a00 */
[----:B----4-:R-:W-:-:S04]  /*0f70*/  IMAD.HI.U32 R13, R12, R5, RZ ;  /* 0x000000050c0d7227 */ /* 0x010fc800078e00ff */
[----:B------:R-:W-:-:S04]  /*0f80*/  IMAD.HI.U32 R5, R155, R5, RZ ;  /* 0x000000059b057227 */ /* 0x000fc800078e00ff */
[----:B---3--:R-:W-:-:S04]  /*0f90*/  IMAD.HI.U32 R14, R11, R6, RZ ;  /* 0x000000060b0e7227 */ /* 0x008fc800078e00ff */
[----:B------:R-:W-:Y:S01]  /*0fa0*/  IMAD.HI.U32 R16, R165, R6, RZ ;  /* 0x00000006a5107227 */ /* 0x000fe200078e00ff */
[-C--:B------:R-:W-:Y:S02]  /*0fb0*/  @P2 SHF.R.U32.HI R11, RZ, R7.reuse, R14 ;  /* 0x00000007ff0b2219 */ /* 0x080fe4000001160e */
[-C--:B-1----:R-:W-:Y:S02]  /*0fc0*/  @P1 SHF.R.U32.HI R12, RZ, R8.reuse, R13 ;  /* 0x00000008ff0c1219 */ /* 0x082fe4000001160d */
[----:B------:R-:W-:Y:S02]  /*0fd0*/  SHF.R.U32.HI R8, RZ, R8, R5 ;  /* 0x00000008ff087219 */ /* 0x000fe40000011605 */
[----:B------:R-:W-:Y:S02]  /*0fe0*/  SHF.R.U32.HI R16, RZ, R7, R16 ;  /* 0x00000007ff107219 */ /* 0x000fe40000011610 */
[----:B------:R-:W-:Y:S01]  /*0ff0*/  SEL R5, R155, R8, !P1 ;  /* 0x000000089b057207 */ /* 0x000fe20004800000 */
[----:B--2---:R-:W-:Y:S01]  /*1000*/  IMAD.HI.U32 R14, R12, R2, RZ ;  /* 0x000000020c0e7227 */ /* 0x004fe200078e00ff */
[----:B------:R-:W-:-:S03]  /*1010*/  SEL R7, R165, R16, !P2 ;  /* 0x00000010a5077207 */ /* 0x000fc60005000000 */
[----:B------:R-:W-:Y:S01]  /*1020*/  IMAD.HI.U32 R6, R11, R2, RZ ;  /* 0x000000020b067227 */ /* 0x000fe200078e00ff */
[----:B------:R-:W-:-:S04]  /*1030*/  @P0 SHF.R.U32.HI R12, RZ, R3, R14 ;  /* 0x00000003ff0c0219 */ /* 0x000fc8000001160e */
[----:B------:R-:W-:Y:S01]  /*1040*/  @P0 SHF.R.U32.HI R11, RZ, R3, R6 ;  /* 0x00000003ff0b0219 */ /* 0x000fe20000011606 */
[----:B------:R-:W-:-:S04]  /*1050*/  IMAD R12, R12, R9, RZ ;  /* 0x000000090c0c7224 */ /* 0x000fc800078e02ff */
[----:B------:R-:W-:Y:S01]  /*1060*/  IMAD R6, R11, R9, RZ ;  /* 0x000000090b067224 */ /* 0x000fe200078e02ff */
[----:B------:R-:W-:-:S04]  /*1070*/  ISETP.GE.AND P1, PT, R5, R12, PT ;  /* 0x0000000c0500720c */ /* 0x000fc80003f26270 */
[----:B------:R-:W-:Y:S01]  /*1080*/  ISETP.GE.OR P1, PT, R7, R6, P1 ;  /* 0x000000060700720c */ /* 0x000fe20000f26670 */
[----:B------:R-:W-:-:S05]  /*1090*/  IMAD.HI.U32 R6, R5, R2, RZ ;  /* 0x0000000205067227 */ /* 0x000fca00078e00ff */
[----:B------:R-:W-:-:S04]  /*10a0*/  SHF.R.U32.HI R6, RZ, R3, R6 ;  /* 0x00000003ff067219 */ /* 0x000fc80000011606 */
[----:B------:R-:W-:-:S03]  /*10b0*/  SEL R6, R5, R6, !P0 ;  /* 0x0000000605067207 */ /* 0x000fc60004000000 */
[----:B------:R-:W-:Y:S01]  /*10c0*/  @!P1 IMAD.HI.U32 R8, R7, R2, RZ ;  /* 0x0000000207089227 */ /* 0x000fe200078e00ff */
[----:B------:R-:W-:-:S04]  /*10d0*/  IADD3 R2, PT, PT, -R6, RZ, RZ ;  /* 0x000000ff06027210 */ /* 0x000fc80007ffe1ff */
[----:B------:R-:W-:Y:S01]  /*10e0*/  @!P1 SHF.R.U32.HI R8, RZ, R3, R8 ;  /* 0x00000003ff089219 */ /* 0x000fe20000011608 */
[----:B------:R-:W-:-:S03]  /*10f0*/  IMAD R2, R9, R2, R5 ;  /* 0x0000000209027224 */ /* 0x000fc600078e0205 */
[----:B------:R-:W-:Y:S02]  /*1100*/  @!P1 SEL R3, R7, R8, !P0 ;  /* 0x0000000807039207 */ /* 0x000fe40004000000 */
[----:B------:R-:W-:-:S03]  /*1110*/  IADD3 R8, PT, PT, -R5, RZ, RZ ;  /* 0x000000ff05087210 */ /* 0x000fc60007ffe1ff */
[--C-:B------:R-:W-:Y:S02]  /*1120*/  @!P1 IMAD.IADD R6, R6, 0x1, -R3.reuse ;  /* 0x0000000106069824 */ /* 0x100fe400078e0a03 */
[----:B------:R-:W-:Y:S01]  /*1130*/  @!P1 IMAD R3, R2, R11, R3 ;  /* 0x0000000b02039224 */ /* 0x000fe200078e0203 */
[----:B------:R-:W-:Y:S01]  /*1140*/  IADD3 R2, PT, PT, -R7, RZ, RZ ;  /* 0x000000ff07027210 */ /* 0x000fe20007ffe1ff */
[----:B------:R-:W-:Y:S02]  /*1150*/  @!P1 IMAD R5, R6, R9, R7 ;  /* 0x0000000906059224 */ /* 0x000fe400078e0207 */
[----:B------:R-:W-:Y:S02]  /*1160*/  IMAD R8, R4, R8, R155 ;  /* 0x0000000804087224 */ /* 0x000fe400078e029b */
[----:B------:R-:W-:Y:S02]  /*1170*/  @!P1 IMAD.MOV.U32 R7, RZ, RZ, R3 ;  /* 0x000000ffff079224 */ /* 0x000fe400078e0003 */
[----:B------:R-:W-:-:S02]  /*1180*/  IMAD R2, R10, R2, R165 ;  /* 0x000000020a027224 */ /* 0x000fc400078e02a5 */
[----:B------:R-:W-:Y:S02]  /*1190*/  IMAD R155, R5, R4, R8 ;  /* 0x00000004059b7224 */ /* 0x000fe400078e0208 */
[----:B------:R-:W-:Y:S02]  /*11a0*/  IMAD R165, R7, R10, R2 ;  /* 0x0000000a07a57224 */ /* 0x000fe400078e0202 */
.L_x_15:
[----:B------:R-:W1:Y:S01]  /*11b0*/  LDCU UR4, c[0x0][0xb30] ;  /* 0x00016600ff0477ac */ /* 0x000e620008000800 */
[----:B------:R-:W2:Y:S08]  /*11c0*/  S2UR UR37, SR_CgaCtaId ;  /* 0x00000000002579c3 */ /* 0x000eb00000008800 */
[----:B------:R-:W3:Y:S01]  /*11d0*/  LDC R72, c[0x0][0xb24] ;  /* 0x0002c900ff487b82 */ /* 0x000ee20000000800 */
[----:B-1----:R-:W-:-:S09]  /*11e0*/  UISETP.NE.AND UP1, UPT, UR4, 0x1, UPT ;  /* 0x000000010400788c */ /* 0x002fd2000bf25270 */
[----:B--2---:R-:W-:Y:S05]  /*11f0*/  BRA.U UP1, `(.L_x_16) ;  /* 0x0000000101407547 */ /* 0x004fea000b800000 */
[----:B------:R-:W1:Y:S08]  /*1200*/  LDC.64 R4, c[0x0][0xb10] ;  /* 0x0002c400ff047b82 */ /* 0x000e700000000a00 */
[----:B------:R-:W2:Y:S08]  /*1210*/  LDC.64 R2, c[0x0][0xb18] ;  /* 0x0002c600ff027b82 */ /* 0x000eb00000000a00 */
[----:B------:R-:W4:Y:S08]  /*1220*/  LDC R6, c[0x0][0xb20] ;  /* 0x0002c800ff067b82 */ /* 0x000f300000000800 */
[----:B------:R-:W3:Y:S01]  /*1230*/  LDC R8, c[0x0][0xb0c] ;  /* 0x0002c300ff087b82 */ /* 0x000ee20000000800 */
[----:B-1----:R-:W-:-:S05]  /*1240*/  IMAD.HI.U32 R4, R165, R4, RZ ;  /* 0x00000004a5047227 */ /* 0x002fca00078e00ff */
[----:B------:R-:W-:Y:S01]  /*1250*/  SHF.R.U32.HI R4, RZ, R5, R4 ;  /* 0x00000005ff047219 */ /* 0x000fe20000011604 */
[----:B--2---:R-:W-:Y:S01]  /*1260*/  IMAD.HI.U32 R3, R155, R3, RZ ;  /* 0x000000039b037227 */ /* 0x004fe200078e00ff */
[----:B------:R-:W-:-:S04]  /*1270*/  ISETP.NE.AND P0, PT, R2, 0x1, PT ;  /* 0x000000010200780c */ /* 0x000fc80003f05270 */
[----:B----4-:R-:W-:-:S04]  /*1280*/  SHF.R.U32.HI R6, RZ, R6, R3 ;  /* 0x00000006ff067219 */ /* 0x010fc80000011603 */
[----:B------:R-:W-:Y:S02]  /*1290*/  SEL R3, R155, R6, !P0 ;  /* 0x000000069b037207 */ /* 0x000fe40004000000 */
[----:B---3--:R-:W-:-:S04]  /*12a0*/  ISETP.NE.AND P1, PT, R8, 0x1, PT ;  /* 0x000000010800780c */ /* 0x008fc80003f25270 */
[----:B------:R-:W-:-:S05]  /*12b0*/  SEL R4, R165, R4, !P1 ;  /* 0x00000004a5047207 */ /* 0x000fca0004800000 */
[----:B------:R-:W-:Y:S02]  /*12c0*/  IMAD.IADD R5, R3, 0x1, -R4 ;  /* 0x0000000103057824 */ /* 0x000fe400078e0a04 */
[----:B------:R-:W-:Y:S02]  /*12d0*/  IMAD.IADD R3, R4, 0x1, -R3 ;  /* 0x0000000104037824 */ /* 0x000fe400078e0a03 */
[----:B------:R-:W-:Y:S02]  /*12e0*/  IMAD R165, R5, R8, R165 ;  /* 0x0000000805a57224 */ /* 0x000fe400078e02a5 */
[----:B------:R-:W-:-:S07]  /*12f0*/  IMAD R155, R3, R2, R155 ;  /* 0x00000002039b7224 */ /* 0x000fce00078e029b */
.L_x_16:
[----:B------:R-:W-:Y:S01]  /*1300*/  BAR.SYNC.DEFER_BLOCKING 0x0 ;  /* 0x0000000000007b1d */ /* 0x000fe20000010000 */
[----:B------:R-:W-:Y:S01]  /*1310*/  UISETP.NE.AND UP1, UPT, UR8, 0x2, UPT ;  /* 0x000000020800788c */ /* 0x000fe2000bf25270 */
[----:B------:R-:W-:Y:S02]  /*1320*/  ISETP.NE.OR P5, PT, R0, 0x2, !P5 ;  /* 0x000000020000780c */ /* 0x000fe40006fa5670 */
[----:B------:R-:W-:-:S06]  /*1330*/  LOP3.LUT R2, R166, 0x1f, RZ, 0xc0, !PT ;  /* 0x0000001fa6027812 */ /* 0x000fcc00078ec0ff */
[----:B------:R-:W-:Y:S05]  /*1340*/  BRA.U UP1, `(.L_x_17) ;  /* 0x00000011015c7547 */ /* 0x000fea000b800000 */
[----:B------:R-:W1:Y:S01]  /*1350*/  LDCU UR13, c[0x0][0x38c] ;  /* 0x00007180ff0d77ac */ /* 0x000e620008000800 */
[----:B------:R-:W2:Y:S01]  /*1360*/  LDC R9, c[0x0][0x370] ;  /* 0x0000dc00ff097b82 */ /* 0x000ea20000000800 */
[----:B------:R-:W-:Y:S01]  /*1370*/  PLOP3.LUT P1, PT, PT, PT, UP2, 0x80, 0x8 ;  /* 0x000000000008781c */ /* 0x000fe20003f2f028 */
[----:B------:R-:W-:Y:S01]  /*1380*/  IMAD.MOV.U32 R15, RZ, RZ, 0x1 ;  /* 0x00000001ff0f7424 */ /* 0x000fe200078e00ff */
[----:B------:R-:W-:Y:S01]  /*1390*/  ISETP.EQ.OR P4, PT, R2, RZ, P5 ;  /* 0x000000ff0200720c */ /* 0x000fe20002f82670 */
[----:B------:R-:W-:Y:S01]  /*13a0*/  IMAD.MOV.U32 R14, RZ, RZ, RZ ;  /* 0x000000ffff0e7224 */ /* 0x000fe200078e00ff */
[----:B------:R-:W-:Y:S02]  /*13b0*/  PLOP3.LUT P1, PT, P1, PT, PT, 0x8, 0x80 ;  /* 0x000000000080781c */ /* 0x000fe40000f2e170 */
[----:B------:R-:W-:Y:S01]  /*13c0*/  CS2R R12, SRZ ;  /* 0x00000000000c7805 */ /* 0x000fe2000001ff00 */
[----:B------:R-:W-:Y:S01]  /*13d0*/  IMAD.MOV.U32 R10, RZ, RZ, 0x1 ;  /* 0x00000001ff0a7424 */ /* 0x000fe200078e00ff */
[----:B------:R-:W4:Y:S01]  /*13e0*/  LDC R0, c[0x0][0x374] ;  /* 0x0000dd00ff007b82 */ /* 0x000f220000000800 */
[----:B------:R-:W2:Y:S01]  /*13f0*/  LDCU.64 UR22, c[0x0][0x348] ;  /* 0x00006900ff1677ac */ /* 0x000ea20008000a00 */
[----:B------:R-:W-:Y:S01]  /*1400*/  UMOV UR6, URZ ;  /* 0x000000ff00067c82 */ /* 0x000fe20008000000 */
[----:B-1----:R-:W-:-:S04]  /*1410*/  UIADD3 UR5, UPT, UPT, UR13, 0x1f, URZ ;  /* 0x0000001f0d057890 */ /* 0x002fc8000fffe0ff */
[----:B------:R-:W-:-:S04]  /*1420*/  USHF.R.S32.HI UR4, URZ, 0x1f, UR5 ;  /* 0x0000001fff047899 */ /* 0x000fc80008011405 */
[----:B------:R-:W-:-:S04]  /*1430*/  ULEA.HI UR4, UR4, UR5, URZ, 0x5 ;  /* 0x0000000504047291 */ /* 0x000fc8000f8f28ff */
[----:B------:R-:W-:Y:S02]  /*1440*/  USHF.R.S32.HI UR15, URZ, 0x5, UR4 ;  /* 0x00000005ff0f7899 */ /* 0x000fe40008011404 */
[----:B------:R-:W-:Y:S02]  /*1450*/  UIADD3 UR4, UPT, UPT, UR13, -0x1, URZ ;  /* 0xffffffff0d047890 */ /* 0x000fe4000fffe0ff */
[----:B------:R-:W-:Y:S02]  /*1460*/  UISETP.LT.U32.AND UP0, UPT, UR15, 0x4, UPT ;  /* 0x000000040f00788c */ /* 0x000fe4000bf01070 */
[----:B------:R-:W-:Y:S02]  /*1470*/  UISETP.GE.U32.AND UP1, UPT, UR4, -0x3f, UPT ;  /* 0xffffffc10400788c */ /* 0x000fe4000bf26070 */
[----:B------:R-:W-:Y:S02]  /*1480*/  USEL UR14, UR15, 0x4, UP0 ;  /* 0x000000040f0e7887 */ /* 0x000fe40008000000 */
[----:B------:R-:W-:-:S02]  /*1490*/  UIADD3 UR13, UPT, UPT, UR13, 0x3e, URZ ;  /* 0x0000003e0d0d7890 */ /* 0x000fc4000fffe0ff */
[----:B------:R-:W-:Y:S02]  /*14a0*/  UIADD3 UR5, UPT, UPT, UR14, -0x1, URZ ;  /* 0xffffffff0e057890 */ /* 0x000fe4000fffe0ff */
[----:B------:R-:W-:-:S03]  /*14b0*/  UIADD3 UR7, UPT, UPT, UR15, -UR14, URZ ;  /* 0x8000000e0f077290 */ /* 0x000fc6000fffe0ff */
[----:B------:R-:W-:-:S04]  /*14c0*/  @UP1 UIADD3 UR5, UPT, UPT, UR14, URZ, URZ ;  /* 0x000000ff0e051290 */ /* 0x000fc8000fffe0ff */
[----:B--2---:R-:W-:-:S12]  /*14d0*/  UIADD3 UR5, UPT, UPT, UR5, 0x1, URZ ;  /* 0x0000000105057890 */ /* 0x004fd8000fffe0ff */
.L_x_35:
[----:B------:R-:W-:Y:S01]  /*14e0*/  UISETP.NE.AND UP0, UPT, UR37, URZ, UPT ;  /* 0x000000ff2500728c */ /* 0x000fe2000bf05270 */
[----:B------:R-:W1:Y:S08]  /*14f0*/  S2UR UR37, SR_CgaCtaId ;  /* 0x00000000002579c3 */ /* 0x000e700000008800 */
[----:B------:R-:W-:Y:S05]  /*1500*/  BRA.U UP0, `(.L_x_18) ;  /* 0x0000000100347547 */ /* 0x000fea000b800000 */
[----:B------:R-:W2:Y:S01]  /*1510*/  S2R R2, SR_CgaCtaId ;  /* 0x0000000000027919 */ /* 0x000ea20000008800 */
[----:B------:R-:W-:-:S04]  /*1520*/  MOV R3, 0x400 ;  /* 0x0000040000037802 */ /* 0x000fc80000000f00 */
[----:B--2---:R-:W-:Y:S02]  /*1530*/  LEA R3, R2, R3, 0x18 ;  /* 0x0000000302037211 */ /* 0x004fe400078ec0ff */
[----:B------:R-:W-:-:S03]  /*1540*/  SHF.L.U32 R2, R10, 0x1f, RZ ;  /* 0x0000001f0a027819 */ /* 0x000fc600000006ff */
[----:B------:R-:W-:-:S04]  /*1550*/  IMAD R3, R12, 0x8, R3 ;  /* 0x000000080c037824 */ /* 0x000fc800078e0203 */
[----:B------:R-:W2:Y:S02]  /*1560*/  SYNCS.PHASECHK.TRANS64.TRYWAIT P0, [R3+URZ+0xd0], R2 ;  /* 0x0000d002030075a7 */ /* 0x000ea400080011ff */
[----:B--2---:R-:W-:Y:S05]  /*1570*/  @!P0 BRA `(.L_x_19) ;  /* 0x00000050009c8947 */ /* 0x004fea0003800000 */
.L_x_95:
[----:B------:R-:W-:Y:S01]  /*1580*/  VIADD R12, R12, 0x1 ;  /* 0x000000010c0c7836 */ /* 0x000fe20000000000 */
[----:B------:R2:W-:Y:S04]  /*1590*/  SYNCS.ARRIVE.TRANS64.A1T0 RZ, [R3+URZ+0xc0], RZ ;  /* 0x0000c0ff03ff79a7 */ /* 0x0005e800081000ff */
[----:B------:R-:W-:-:S04]  /*15a0*/  ISETP.NE.AND P0, PT, R12, 0x2, PT ;  /* 0x000000020c00780c */ /* 0x000fc80003f05270 */
[----:B------:R-:W-:Y:S02]  /*15b0*/  SEL R12, R12, RZ, P0 ;  /* 0x000000ff0c0c7207 */ /* 0x000fe40000000000 */
[----:B--2---:R-:W-:-:S04]  /*15c0*/  SEL R3, RZ, 0x1, P0 ;  /* 0x00000001ff037807 */ /* 0x004fc80000000000 */
[----:B------:R-:W-:-:S07]  /*15d0*/  LOP3.LUT R10, R10, R3, RZ, 0x3c, !PT ;  /* 0x000000030a0a7212 */ /* 0x000fce00078e3cff */
.L_x_18:
[----:B------:R-:W-:Y:S01]  /*15e0*/  UMOV UR4, 0x400 ;  /* 0x0000040000047882 */ /* 0x000fe20000000000 */
[----:B------:R-:W-:Y:S01]  /*15f0*/  SHF.L.U32 R2, R15, 0x1f, RZ ;  /* 0x0000001f0f027819 */ /* 0x000fe200000006ff */
[----:B-1----:R-:W-:Y:S01]  /*1600*/  ULEA UR4, UR37, UR4, 0x18 ;  /* 0x0000000425047291 */ /* 0x002fe2000f8ec0ff */
[----:B------:R-:W-:Y:S01]  /*1610*/  R2UR UR35, R165 ;  /* 0x00000000a52372ca */ /* 0x000fe200000e0000 */
[----:B------:R-:W-:Y:S01]  /*1620*/  UISETP.GE.U32.AND UP0, UPT, UR13, 0x3f, UPT ;  /* 0x0000003f0d00788c */ /* 0x000fe2000bf06070 */
[----:B------:R-:W-:Y:S01]  /*1630*/  R2UR UR11, R155 ;  /* 0x000000009b0b72ca */ /* 0x000fe200000e0000 */
[----:B------:R-:W-:Y:S01]  /*1640*/  ULEA UR8, UR6, UR4, 0x3 ;  /* 0x0000000406087291 */ /* 0x000fe2000f8e18ff */
[----:B------:R-:W-:-:S08]  /*1650*/  UMOV UR24, URZ ;  /* 0x000000ff00187c82 */ /* 0x000fd00008000000 */
[----:B------:R1:W2:Y:S01]  /*1660*/  SYNCS.PHASECHK.TRANS64.TRYWAIT P0, [UR8+0x20], R2 ;  /* 0x00002002ff0075a7 */ /* 0x0002a20008001108 */
[----:B------:R-:W-:Y:S02]  /*1670*/  USHF.L.U32 UR35, UR35, 0x7, URZ ;  /* 0x0000000723237899 */ /* 0x000fe400080006ff */
[----:B------:R-:W-:Y:S01]  /*1680*/  USHF.L.U32 UR11, UR11, 0x6, URZ ;  /* 0x000000060b0b7899 */ /* 0x000fe200080006ff */
[----:B------:R-:W-:Y:S11]  /*1690*/  BRA.U !UP0, `(.L_x_20) ;  /* 0x0000000108a87547 */ /* 0x000ff6000b800000 */
[----:B------:R-:W-:Y:S01]  /*16a0*/  UMOV UR16, URZ ;  /* 0x000000ff00107c82 */ /* 0x000fe20008000000 */
[----:B------:R-:W-:-:S05]  /*16b0*/  UMOV UR17, UR6 ;  /* 0x0000000600117c82 */ /* 0x000fca0008000000 */
.L_x_25:
[----:B-1----:R-:W-:Y:S01]  /*16c0*/  ULEA UR33, UR17, UR4, 0x3 ;  /* 0x0000000411217291 */ /* 0x002fe2000f8e18ff */
[----:B--2---:R-:W-:Y:S01]  /*16d0*/  @!P5 MOV R3, 0x1800 ;  /* 0x000018000003d802 */ /* 0x004fe20000000f00 */
[----:B--2---:R-:W-:Y:S10]  /*16e0*/  @P0 BRA `(.L_x_21) ;  /* 0x00000000000c0947 */ /* 0x004ff40003800000 */
[----:B------:R-:W-:-:S04]  /*16f0*/  SHF.L.U32 R5, R15, 0x1f, RZ ;  /* 0x0000001f0f057819 */ /* 0x000fc800000006ff */
[----:B------:R-:W2:Y:S02]  /*1700*/  SYNCS.PHASECHK.TRANS64.TRYWAIT P0, [UR33+0x20], R5 ;  /* 0x00002005ff0075a7 */ /* 0x000ea40008001121 */
[----:B--2---:R-:W-:Y:S05]  /*1710*/  @!P0 BRA `(.L_x_22) ;  /* 0x0000005000488947 */ /* 0x004fea0003800000 */
.L_x_21:
[----:B------:R2:W-:Y:S01]  /*1720*/  @!P5 SYNCS.ARRIVE.TRANS64 RZ, [UR33], R3 ;  /* 0x00000003ffffd9a7 */ /* 0x0005e20008000021 */
[----:B------:R-:W-:Y:S04]  /*1730*/  BSSY.RECONVERGENT B0, `(.L_x_23) ;  /* 0x0000003000007945 */ /* 0x000fe80003800200 */
[----:B------:R-:W-:Y:S05]  /*1740*/  @P4 BRA `(.L_x_24) ;  /* 0x0000000000044947 */ /* 0x000fea0003800000 */
[----:B------:R-:W-:Y:S05]  /*1750*/  BPT.TRAP 0x1 ;  /* 0x000000040000795c */ /* 0x000fea0000300000 */
.L_x_24:
[----:B------:R-:W-:Y:S05]  /*1760*/  BSYNC.RECONVERGENT B0 ;  /* 0x0000000000007941 */ /* 0x000fea0003800200 */
.L_x_23:
[----:B------:R-:W-:Y:S02]  /*1770*/  UIADD3 UR6, UPT, UPT, UR17, 0x1, URZ ;  /* 0x0000000111067890 */ /* 0x000fe4000fffe0ff */
[----:B------:R-:W-:Y:S02]  /*1780*/  ULEA UR32, UR17, UR4, 0xc ;  /* 0x0000000411207291 */ /* 0x000fe4000f8e60ff */
[----:B------:R-:W-:Y:S02]  /*1790*/  UISETP.NE.AND UP0, UPT, UR6, 0x4, UPT ;  /* 0x000000040600788c */ /* 0x000fe4000bf05270 */
[----:B------:R-:W-:Y:S02]  /*17a0*/  UIADD3 UR26, UP1, UPT, UR22, 0x80, URZ ;  /* 0x00000080161a7890 */ /* 0x000fe4000ff3e0ff */
[----:B------:R-:W-:Y:S02]  /*17b0*/  USEL UR9, URZ, 0x1, UP0 ;  /* 0x00000001ff097887 */ /* 0x000fe40008000000 */
[----:B------:R-:W-:-:S02]  /*17c0*/  USEL UR6, UR6, URZ, UP0 ;  /* 0x000000ff06067287 */ /* 0x000fc40008000000 */
[----:B------:R-:W-:Y:S02]  /*17d0*/  UIADD3 UR20, UP0, UPT, UR22, 0x180, URZ ;  /* 0x0000018016147890 */ /* 0x000fe4000ff1e0ff */
[----:B------:R-:W-:Y:S01]  /*17e0*/  ULEA UR8, UR6, UR4, 0x3 ;  /* 0x0000000406087291 */ /* 0x000fe2000f8e18ff */
[----:B------:R-:W-:Y:S01]  /*17f0*/  LOP3.LUT R15, R15, UR9, RZ, 0x3c, !PT ;  /* 0x000000090f0f7c12 */ /* 0x000fe2000f8e3cff */
[----:B------:R-:W-:Y:S02]  /*1800*/  USHF.L.U32 UR34, UR16, 0x5, URZ ;  /* 0x0000000510227899 */ /* 0x000fe400080006ff */
[----:B------:R-:W-:Y:S01]  /*1810*/  UIADD3.X UR27, UPT, UPT, URZ, UR23, URZ, UP1, !UPT ;  /* 0x00000017ff1b7290 */ /* 0x000fe20008ffe4ff */
[----:B-1----:R-:W-:Y:S01]  /*1820*/  SHF.L.U32 R2, R15, 0x1f, RZ ;  /* 0x0000001f0f027819 */ /* 0x002fe200000006ff */
[----:B------:R-:W-:Y:S02]  /*1830*/  UIADD3 UR32, UPT, UPT, UR32, 0x4400, URZ ;  /* 0x0000440020207890 */ /* 0x000fe4000fffe0ff */
[----:B------:R-:W-:Y:S01]  /*1840*/  UIADD3.X UR21, UPT, UPT, URZ, UR23, URZ, UP0, !UPT ;  /* 0x00000017ff157290 */ /* 0x000fe200087fe4ff */
[----:B------:R1:W1:Y:S01]  /*1850*/  SYNCS.PHASECHK.TRANS64.TRYWAIT P0, [UR8+0x20], R2 ;  /* 0x00002002ff0075a7 */ /* 0x0002620008001108 */
[----:B------:R-:W-:Y:S01]  /*1860*/  ULEA UR8, UR17, UR4, 0xb ;  /* 0x0000000411087291 */ /* 0x000fe2000f8e58ff */
[----:B------:R-:W-:Y:S01]  /*1870*/  UMOV UR18, 0x0 ;  /* 0x0000000000127882 */ /* 0x000fe20000000000 */
[----:B------:R-:W-:-:S02]  /*1880*/  UMOV UR19, 0x10000000 ;  /* 0x1000000000137882 */ /* 0x000fc40000000000 */
[----:B------:R-:W-:Y:S01]  /*1890*/  UIADD3 UR8, UPT, UPT, UR8, 0x8400, URZ ;  /* 0x0000840008087890 */ /* 0x000fe2000fffe0ff */
[----:B------:R1:W-:Y:S01]  /*18a0*/  UTMALDG.3D [UR32], [UR26], desc[UR18] ;  /* 0x000012201a0075b4 */ /* 0x0003e20008011000 */
[----:B------:R-:W-:Y:S01]  /*18b0*/  UMOV UR12, UR36 ;  /* 0x00000024000c7c82 */ /* 0x000fe20008000000 */
[----:B------:R-:W-:Y:S01]  /*18c0*/  UMOV UR9, UR33 ;  /* 0x0000002100097c82 */ /* 0x000fe20008000000 */
[----:B------:R-:W-:Y:S01]  /*18d0*/  UMOV UR10, UR34 ;  /* 0x00000022000a7c82 */ /* 0x000fe20008000000 */
[----:B------:R-:W-:Y:S01]  /*18e0*/  UIADD3 UR16, UPT, UPT, UR16, 0x1, URZ ;  /* 0x0000000110107890 */ /* 0x000fe2000fffe0ff */
[----:B------:R-:W-:Y:S01]  /*18f0*/  UMOV UR24, UR5 ;  /* 0x0000000500187c82 */ /* 0x000fe20008000000 */
[----:B------:R-:W-:Y:S02]  /*1900*/  UMOV UR17, UR6 ;  /* 0x0000000600117c82 */ /* 0x000fe40008000000 */
[----:B------:R1:W-:Y:S01]  /*1910*/  UTMALDG.3D [UR8], [UR20], desc[UR18] ;  /* 0x00001208140075b4 */ /* 0x0003e20008011000 */
[----:B------:R-:W-:-:S09]  /*1920*/  UISETP.NE.AND UP0, UPT, UR16, UR5, UPT ;  /* 0x000000051000728c */ /* 0x000fd2000bf05270 */
[----:B------:R-:W-:Y:S05]  /*1930*/  BRA.U UP0, `(.L_x_25) ;  /* 0xfffffffd00607547 */ /* 0x000fea000b83ffff */
.L_x_20:
[----:B-1----:R-:W-:Y:S01]  /*1940*/  ULEA UR8, UR6, UR4, 0x3 ;  /* 0x0000000406087291 */ /* 0x002fe2000f8e18ff */
[----:B------:R-:W-:Y:S01]  /*1950*/  SHF.L.U32 R2, R15, 0x1f, RZ ;  /* 0x0000001f0f027819 */ /* 0x000fe200000006ff */
[----:B------:R-:W-:Y:S01]  /*1960*/  @!P1 SYNCS.ARRIVE.TRANS64.A1T0 RZ, [UR4+0x58], RZ ;  /* 0x000058ffffff99a7 */ /* 0x000fe20008100004 */
[----:B------:R-:W-:-:S06]  /*1970*/  UISETP.GT.AND UP0, UPT, UR15, UR14, UPT ;  /* 0x0000000e0f00728c */ /* 0x000fcc000bf04270 */
[----:B--2---:R1:W2:Y:S03]  /*1980*/  SYNCS.PHASECHK.TRANS64.TRYWAIT P0, [UR8+0x20], R2 ;  /* 0x00002002ff0075a7 */ /* 0x0042a60008001108 */
[----:B------:R-:W-:Y:S05]  /*1990*/  BRA.U !UP0, `(.L_x_26) ;  /* 0x0000000108ac7547 */ /* 0x000fea000b800000 */
[----:B------:R-:W-:Y:S01]  /*19a0*/  UIADD3 UR21, UPT, UPT, UR7, UR24, URZ ;  /* 0x0000001807157290 */ /* 0x000fe2000fffe0ff */
[----:B------:R-:W-:-:S11]  /*19b0*/  UMOV UR25, UR6 ;  /* 0x0000000600197c82 */ /* 0x000fd60008000000 */
.L_x_31:
[----:B-1----:R-:W-:Y:S01]  /*19c0*/  ULEA UR17, UR25, UR4, 0x3 ;  /* 0x0000000419117291 */ /* 0x002fe2000f8e18ff */
[----:B--2---:R-:W-:Y:S01]  /*19d0*/  @!P5 MOV R3, 0x1800 ;  /* 0x000018000003d802 */ /* 0x004fe20000000f00 */
[----:B--2---:R-:W-:Y:S10]  /*19e0*/  @P0 BRA `(.L_x_27) ;  /* 0x00000000000c0947 */ /* 0x004ff40003800000 */
[----:B------:R-:W-:-:S04]  /*19f0*/  SHF.L.U32 R5, R15, 0x1f, RZ ;  /* 0x0000001f0f057819 */ /* 0x000fc800000006ff */
[----:B------:R-:W2:Y:S02]  /*1a00*/  SYNCS.PHASECHK.TRANS64.TRYWAIT P0, [UR17+0x20], R5 ;  /* 0x00002005ff0075a7 */ /* 0x000ea40008001111 */
[----:B--2---:R-:W-:Y:S05]  /*1a10*/  @!P0 BRA `(.L_x_28) ;  /* 0x0000004c00a08947 */ /* 0x004fea0003800000 */
.L_x_27:
[----:B------:R2:W-:Y:S01]  /*1a20*/  @!P5 SYNCS.ARRIVE.TRANS64 RZ, [UR17], R3 ;  /* 0x00000003ffffd9a7 */ /* 0x0005e20008000011 */
[----:B------:R-:W-:Y:S04]  /*1a30*/  BSSY.RECONVERGENT B0, `(.L_x_29) ;  /* 0x0000003000007945 */ /* 0x000fe80003800200 */
[----:B------:R-:W-:Y:S05]  /*1a40*/  @P4 BRA `(.L_x_30) ;  /* 0x0000000000044947 */ /* 0x000fea0003800000 */
[----:B------:R-:W-:Y:S05]  /*1a50*/  BPT.TRAP 0x1 ;  /* 0x000000040000795c */ /* 0x000fea0000300000 */
.L_x_30:
[----:B------:R-:W-:Y:S05]  /*1a60*/  BSYNC.RECONVERGENT B0 ;  /* 0x0000000000007941 */ /* 0x000fea0003800200 */
.L_x_29:
        /* <DEDUP_REMOVED lines=10> */
[----:B------:R-:W-:Y:S01]  /*1b10*/  UIADD3 UR16, UPT, UPT, UR16, 0x4400, URZ ;  /* 0x0000440010107890 */ /* 0x000fe2000fffe0ff */
[----:B-1----:R-:W-:Y:S01]  /*1b20*/  SHF.L.U32 R2, R15, 0x1f, RZ ;  /* 0x0000001f0f027819 */ /* 0x002fe200000006ff */
[----:B------:R-:W-:Y:S02]  /*1b30*/  UIADD3.X UR31, UPT, UPT, URZ, UR23, URZ, UP1, !UPT ;  /* 0x00000017ff1f7290 */ /* 0x000fe40008ffe4ff */
[----:B------:R-:W-:Y:S01]  /*1b40*/  UIADD3.X UR29, UPT, UPT, URZ, UR23, URZ, UP0, !UPT ;  /* 0x00000017ff1d7290 */ /* 0x000fe200087fe4ff */
[----:B------:R1:W1:Y:S01]  /*1b50*/  SYNCS.PHASECHK.TRANS64.TRYWAIT P0, [UR8+0x20], R2 ;  /* 0x00002002ff0075a7 */ /* 0x0002620008001108 */
[----:B------:R-:W-:Y:S01]  /*1b60*/  ULEA UR8, UR25, UR4, 0xb ;  /* 0x0000000419087291 */ /* 0x000fe2000f8e58ff */
[----:B------:R-:W-:Y:S01]  /*1b70*/  UMOV UR26, 0x0 ;  /* 0x00000000001a7882 */ /* 0x000fe20000000000 */
[----:B------:R-:W-:-:S02]  /*1b80*/  UMOV UR27, 0x10000000 ;  /* 0x10000000001b7882 */ /* 0x000fc40000000000 */
[----:B------:R-:W-:Y:S01]  /*1b90*/  UIADD3 UR8, UPT, UPT, UR8, 0x8400, URZ ;  /* 0x0000840008087890 */ /* 0x000fe2000fffe0ff */
[----:B------:R-:W-:Y:S01]  /*1ba0*/  UMOV UR19, UR35 ;  /* 0x0000002300137c82 */ /* 0x000fe20008000000 */
[----:B------:R-:W-:Y:S01]  /*1bb0*/  UMOV UR20, UR36 ;  /* 0x0000002400147c82 */ /* 0x000fe20008000000 */
[----:B------:R-:W-:Y:S01]  /*1bc0*/  UMOV UR12, UR36 ;  /* 0x00000024000c7c82 */ /* 0x000fe20008000000 */
[----:B------:R-:W-:Y:S01]  /*1bd0*/  UMOV UR9, UR17 ;  /* 0x0000001100097c82 */ /* 0x000fe20008000000 */
[----:B------:R-:W-:Y:S01]  /*1be0*/  UMOV UR10, UR18 ;  /* 0x00000012000a7c82 */ /* 0x000fe20008000000 */
[----:B------:R1:W-:Y:S01]  /*1bf0*/  UTMALDG.3D [UR16], [UR30], desc[UR26] ;  /* 0x00001a101e0075b4 */ /* 0x0003e20008011000 */
[----:B------:R-:W-:Y:S01]  /*1c00*/  UIADD3 UR24, UPT, UPT, UR24, 0x1, URZ ;  /* 0x0000000118187890 */ /* 0x000fe2000fffe0ff */
[----:B------:R-:W-:-:S03]  /*1c10*/  UMOV UR25, UR6 ;  /* 0x0000000600197c82 */ /* 0x000fc60008000000 */
[----:B------:R-:W-:Y:S01]  /*1c20*/  UISETP.NE.AND UP0, UPT, UR24, UR21, UPT ;  /* 0x000000151800728c */ /* 0x000fe2000bf05270 */
[----:B------:R1:W-:Y:S08]  /*1c30*/  UTMALDG.3D [UR8], [UR28], desc[UR26] ;  /* 0x00001a081c0075b4 */ /* 0x0003f00008011000 */
[----:B------:R-:W-:Y:S05]  /*1c40*/  BRA.U UP0, `(.L_x_31) ;  /* 0xfffffffd005c7547 */ /* 0x000fea000b83ffff */
.L_x_26:
[C---:B-1----:R-:W-:Y:S01]  /*1c50*/  LEA R2, R14.reuse, UR4, 0x3 ;  /* 0x000000040e027c11 */ /* 0x042fe2000f8e18ff */
[----:B------:R-:W-:Y:S01]  /*1c60*/  NOP ;  /* 0x0000000000007918 */ /* 0x000fe20000000000 */
[----:B--2---:R-:W-:Y:S02]  /*1c70*/  SHF.L.U32 R3, R13, 0x1f, RZ ;  /* 0x0000001f0d037819 */ /* 0x004fe400000006ff */
[----:B------:R-:W-:Y:S02]  /*1c80*/  LEA R4, R14, UR4, 0x4 ;  /* 0x000000040e047c11 */ /* 0x000fe4000f8e20ff */
[----:B------:R-:W1:Y:S02]  /*1c90*/  SYNCS.PHASECHK.TRANS64.TRYWAIT P0, [R2+URZ+0x60], R3 ;  /* 0x00006003020075a7 */ /* 0x000e6400080011ff */
[----:B-1----:R-:W-:Y:S05]  /*1ca0*/  @!P0 BRA `(.L_x_32) ;  /* 0x0000004c00148947 */ /* 0x002fea0003800000 */
.L_x_98:
[----:B------:R-:W2:Y:S01]  /*1cb0*/  LDS.128 R4, [R4+0xf0] ;  /* 0x0000f00004047984 */ /* 0x000ea20000000c00 */
[----:B---3--:R-:W-:Y:S01]  /*1cc0*/  ISETP.GE.AND P0, PT, R72, 0x1, PT ;  /* 0x000000014800780c */ /* 0x008fe20003f06270 */
[----:B-1----:R-:W-:Y:S01]  /*1cd0*/  VIADD R2, R2, 0x70 ;  /* 0x0000007002027836 */ /* 0x002fe20000000000 */
[----:B------:R-:W-:Y:S01]  /*1ce0*/  @!PT LDS RZ, [RZ] ;  /* 0x00000000fffff984 */ /* 0x000fe20000000800 */
[----:B------:R-:W-:Y:S01]  /*1cf0*/  @!PT LDS RZ, [RZ] ;  /* 0x00000000fffff984 */ /* 0x000fe20000000800 */
[----:B------:R-:W-:Y:S01]  /*1d00*/  @!PT LDS RZ, [RZ] ;  /* 0x00000000fffff984 */ /* 0x000fe20000000800 */
[----:B------:R-:W-:Y:S01]  /*1d10*/  @!PT LDS RZ, [RZ] ;  /* 0x00000000fffff984 */ /* 0x000fe20000000800 */
[----:B------:R1:W-:Y:S06]  /*1d20*/  MEMBAR.ALL.CTA ;  /* 0x0000000000007992 */ /* 0x0003ec0000008000 */
[----:B-1----:R-:W1:Y:S01]  /*1d30*/  FENCE.VIEW.ASYNC.S ;  /* 0x00000000000073c6 */ /* 0x002e620000000000 */
[----:B------:R-:W-:-:S04]  /*1d40*/  PRMT R2, RZ, 0x654, R2 ;  /* 0x00000654ff027816 */ /* 0x000fc80000000002 */
[----:B-1----:R1:W-:Y:S01]  /*1d50*/  SYNCS.ARRIVE.TRANS64.RED.A1T0 RZ, [R2+URZ], RZ ;  /* 0x000000ff02ff79a7 */ /* 0x0023e200081004ff */
[----:B--2---:R-:W-:-:S13]  /*1d60*/  LOP3.LUT P2, RZ, R6, 0x1, RZ, 0xc0, !PT ;  /* 0x0000000106ff7812 */ /* 0x004fda000784c0ff */
[----:B------:R-:W-:Y:S01]  /*1d70*/  @P2 SHF.R.U32.HI R3, RZ, 0x10, R5 ;  /* 0x00000010ff032819 */ /* 0x000fe20000011605 */
[----:B------:R-:W-:Y:S01]  /*1d80*/  VOTEU.ANY UP0, P2 ;  /* 0x0000000000ff7886 */ /* 0x000fe20001000100 */
[----:B------:R-:W-:Y:S02]  /*1d90*/  @P2 MOV R11, R4 ;  /* 0x00000004000b2202 */ /* 0x000fe40000000f00 */
[----:B------:R-:W-:Y:S02]  /*1da0*/  @P2 R2UR.BROADCAST UR8, R3 ;  /* 0x00000000030822ca */ /* 0x000fe400008e0000 */
[----:B------:R-:W-:-:S11]  /*1db0*/  @P2 LOP3.LUT R8, R5, 0xffff, RZ, 0xc0, !PT ;  /* 0x0000ffff05082812 */ /* 0x000fd600078ec0ff */
[----:B------:R-:W-:Y:S01]  /*1dc0*/  @UP0 UMOV UR36, UR8 ;  /* 0x0000000800240c82 */ /* 0x000fe20008000000 */
[----:B-1----:R-:W-:Y:S05]  /*1dd0*/  @!P0 BRA `(.L_x_33) ;  /* 0x0000000000b88947 */ /* 0x002fea0003800000 */
[----:B------:R-:W4:Y:S01]  /*1de0*/  LDC.64 R4, c[0x0][0xb18] ;  /* 0x0002c600ff047b82 */ /* 0x000f220000000a00 */
[----:B------:R-:W-:-:S07]  /*1df0*/  ISETP.NE.AND P3, PT, R72, 0x1, PT ;  /* 0x000000014800780c */ /* 0x000fce0003f65270 */
[----:B------:R-:W1:Y:S08]  /*1e00*/  LDC.64 R6, c[0x0][0xb10] ;  /* 0x0002c400ff067b82 */ /* 0x000e700000000a00 */
[----:B------:R-:W2:Y:S08]  /*1e10*/  LDC R16, c[0x0][0xb20] ;  /* 0x0002c800ff107b82 */ /* 0x000eb00000000800 */
[----:B------:R-:W3:Y:S01]  /*1e20*/  LDC R18, c[0x0][0xb0c] ;  /* 0x0002c300ff127b82 */ /* 0x000ee20000000800 */
[----:B----4-:R-:W-:Y:S01]  /*1e30*/  IMAD.HI.U32 R17, R0, R5, RZ ;  /* 0x0000000500117227 */ /* 0x010fe200078e00ff */
[----:B------:R-:W-:-:S03]  /*1e40*/  ISETP.NE.AND P0, PT, R4, 0x1, PT ;  /* 0x000000010400780c */ /* 0x000fc60003f05270 */
[----:B------:R-:W-:-:S03]  /*1e50*/  IMAD.HI.U32 R5, R8, R5, RZ ;  /* 0x0000000508057227 */ /* 0x000fc600078e00ff */
[----:B------:R-:W4:Y:S01]  /*1e60*/  LDC.64 R2, c[0x0][0xb28] ;  /* 0x0002ca00ff027b82 */ /* 0x000f220000000a00 */
[----:B-1----:R-:W-:-:S04]  /*1e70*/  IMAD.HI.U32 R20, R9, R6, RZ ;  /* 0x0000000609147227 */ /* 0x002fc800078e00ff */
[----:B------:R-:W-:Y:S01]  /*1e80*/  IMAD.HI.U32 R22, R11, R6, RZ ;  /* 0x000000060b167227 */ /* 0x000fe200078e00ff */
[----:B------:R-:W-:Y:S02]  /*1e90*/  SHF.R.U32.HI R20, RZ, R7, R20 ;  /* 0x00000007ff147219 */ /* 0x000fe40000011614 */
[-C--:B--2---:R-:W-:Y:S02]  /*1ea0*/  SHF.R.U32.HI R17, RZ, R16.reuse, R17 ;  /* 0x00000010ff117219 */ /* 0x084fe40000011611 */
[----:B------:R-:W-:Y:S02]  /*1eb0*/  SHF.R.U32.HI R5, RZ, R16, R5 ;  /* 0x00000010ff057219 */ /* 0x000fe40000011605 */
[----:B------:R-:W-:Y:S02]  /*1ec0*/  SEL R17, R0, R17, !P0 ;  /* 0x0000001100117207 */ /* 0x000fe40004000000 */
[----:B------:R-:W-:Y:S02]  /*1ed0*/  SHF.R.U32.HI R22, RZ, R7, R22 ;  /* 0x00000007ff167219 */ /* 0x000fe40000011616 */
[----:B---3--:R-:W-:-:S02]  /*1ee0*/  ISETP.NE.AND P1, PT, R18, 0x1, PT ;  /* 0x000000011200780c */ /* 0x008fc40003f25270 */
[----:B------:R-:W-:Y:S02]  /*1ef0*/  SEL R5, R8, R5, !P0 ;  /* 0x0000000508057207 */ /* 0x000fe40004000000 */
[----:B------:R-:W-:Y:S02]  /*1f00*/  SEL R19, R9, R20, !P1 ;  /* 0x0000001409137207 */ /* 0x000fe40004800000 */
[----:B------:R-:W-:Y:S01]  /*1f10*/  SEL R7, R11, R22, !P1 ;  /* 0x000000160b077207 */ /* 0x000fe20004800000 */
[----:B----4-:R-:W-:-:S04]  /*1f20*/  IMAD.HI.U32 R20, R17, R2, RZ ;  /* 0x0000000211147227 */ /* 0x010fc800078e00ff */
[----:B------:R-:W-:Y:S01]  /*1f30*/  IMAD.HI.U32 R6, R19, R2, RZ ;  /* 0x0000000213067227 */ /* 0x000fe200078e00ff */
[----:B------:R-:W-:-:S04]  /*1f40*/  @P3 SHF.R.U32.HI R17, RZ, R3, R20 ;  /* 0x00000003ff113219 */ /* 0x000fc80000011614 */
[----:B------:R-:W-:Y:S01]  /*1f50*/  @P3 SHF.R.U32.HI R19, RZ, R3, R6 ;  /* 0x00000003ff133219 */ /* 0x000fe20000011606 */
[----:B------:R-:W-:-:S04]  /*1f60*/  IMAD R17, R72, R17, RZ ;  /* 0x0000001148117224 */ /* 0x000fc800078e02ff */
[----:B------:R-:W-:Y:S01]  /*1f70*/  IMAD R6, R72, R19, RZ ;  /* 0x0000001348067224 */ /* 0x000fe200078e02ff */
[C---:B------:R-:W-:Y:S02]  /*1f80*/  ISETP.GE.AND P0, PT, R5.reuse, R17, PT ;  /* 0x000000110500720c */ /* 0x040fe40003f06270 */
[----:B------:R-:W-:Y:S02]  /*1f90*/  IADD3 R17, PT, PT, -R5, RZ, RZ ;  /* 0x000000ff05117210 */ /* 0x000fe40007ffe1ff */
[----:B------:R-:W-:Y:S01]  /*1fa0*/  ISETP.GE.OR P0, PT, R7, R6, P0 ;  /* 0x000000060700720c */ /* 0x000fe20000706670 */
[----:B------:R-:W-:-:S04]  /*1fb0*/  IMAD.HI.U32 R6, R5, R2, RZ ;  /* 0x0000000205067227 */ /* 0x000fc800078e00ff */
[----:B------:R-:W-:Y:S01]  /*1fc0*/  IMAD R8, R4, R17, R8 ;  /* 0x0000001104087224 */ /* 0x000fe200078e0208 */
[----:B------:R-:W-:-:S04]  /*1fd0*/  SHF.R.U32.HI R6, RZ, R3, R6 ;  /* 0x00000003ff067219 */ /* 0x000fc80000011606 */
[----:B------:R-:W-:-:S03]  /*1fe0*/  SEL R6, R5, R6, !P3 ;  /* 0x0000000605067207 */ /* 0x000fc60005800000 */
[----:B------:R-:W-:-:S04]  /*1ff0*/  @!P0 IMAD.HI.U32 R16, R7, R2, RZ ;  /* 0x0000000207108227 */ /* 0x000fc800078e00ff */
[----:B------:R-:W-:Y:S01]  /*2000*/  IMAD.MOV R2, RZ, RZ, -R6 ;  /* 0x000000ffff027224 */ /* 0x000fe200078e0a06 */
[----:B------:R-:W-:-:S03]  /*2010*/  @!P0 SHF.R.U32.HI R16, RZ, R3, R16 ;  /* 0x00000003ff108219 */ /* 0x000fc60000011610 */
[----:B------:R-:W-:Y:S01]  /*2020*/  IMAD R2, R72, R2, R5 ;  /* 0x0000000248027224 */ /* 0x000fe200078e0205 */
[----:B------:R-:W-:-:S05]  /*2030*/  @!P0 SEL R3, R7, R16, !P3 ;  /* 0x0000001007038207 */ /* 0x000fca0005800000 */
[--C-:B------:R-:W-:Y:S02]  /*2040*/  @!P0 IMAD.IADD R6, R6, 0x1, -R3.reuse ;  /* 0x0000000106068824 */ /* 0x100fe400078e0a03 */
[----:B------:R-:W-:Y:S01]  /*2050*/  @!P0 IMAD R3, R2, R19, R3 ;  /* 0x0000001302038224 */ /* 0x000fe200078e0203 */
[----:B------:R-:W-:Y:S01]  /*2060*/  IADD3 R2, PT, PT, -R7, RZ, RZ ;  /* 0x000000ff07027210 */ /* 0x000fe20007ffe1ff */
[----:B------:R-:W-:Y:S02]  /*2070*/  @!P0 IMAD R5, R72, R6, R7 ;  /* 0x0000000648058224 */ /* 0x000fe400078e0207 */
[----:B------:R-:W-:Y:S02]  /*2080*/  @!P0 IMAD.MOV.U32 R7, RZ, RZ, R3 ;  /* 0x000000ffff078224 */ /* 0x000fe400078e0003 */
[----:B------:R-:W-:Y:S02]  /*2090*/  IMAD R2, R18, R2, R11 ;  /* 0x0000000212027224 */ /* 0x000fe400078e020b */
[----:B------:R-:W-:-:S02]  /*20a0*/  IMAD R8, R5, R4, R8 ;  /* 0x0000000405087224 */ /* 0x000fc400078e0208 */
[----:B------:R-:W-:Y:S02]  /*20b0*/  IMAD R11, R7, R18, R2 ;  /* 0x00000012070b7224 */ /* 0x000fe400078e0202 */
.L_x_33:
[----:B------:R-:W1:Y:S02]  /*20c0*/  LDCU UR8, c[0x0][0xb30] ;  /* 0x00016600ff0877ac */ /* 0x000e640008000800 */
[----:B-1----:R-:W-:-:S09]  /*20d0*/  UISETP.NE.AND UP0, UPT, UR8, 0x1, UPT ;  /* 0x000000010800788c */ /* 0x002fd2000bf05270 */
[----:B------:R-:W-:Y:S05]  /*20e0*/  BRA.U UP0, `(.L_x_34) ;  /* 0x0000000100407547 */ /* 0x000fea000b800000 */
[----:B------:R-:W1:Y:S08]  /*20f0*/  LDC.64 R4, c[0x0][0xb10] ;  /* 0x0002c400ff047b82 */ /* 0x000e700000000a00 */
[----:B------:R-:W2:Y:S08]  /*2100*/  LDC.64 R2, c[0x0][0xb18] ;  /* 0x0002c600ff027b82 */ /* 0x000eb00000000a00 */
[----:B------:R-:W3:Y:S08]  /*2110*/  LDC R6, c[0x0][0xb20] ;  /* 0x0002c800ff067b82 */ /* 0x000ef00000000800 */
[----:B------:R-:W4:Y:S01]  /*2120*/  LDC R16, c[0x0][0xb0c] ;  /* 0x0002c300ff107b82 */ /* 0x000f220000000800 */
[----:B-1----:R-:W-:-:S05]  /*2130*/  IMAD.HI.U32 R4, R11, R4, RZ ;  /* 0x000000040b047227 */ /* 0x002fca00078e00ff */
[----:B------:R-:W-:Y:S01]  /*2140*/  SHF.R.U32.HI R4, RZ, R5, R4 ;  /* 0x00000005ff047219 */ /* 0x000fe20000011604 */
[----:B--2---:R-:W-:Y:S01]  /*2150*/  IMAD.HI.U32 R3, R8, R3, RZ ;  /* 0x0000000308037227 */ /* 0x004fe200078e00ff */
[----:B------:R-:W-:-:S04]  /*2160*/  ISETP.NE.AND P0, PT, R2, 0x1, PT ;  /* 0x000000010200780c */ /* 0x000fc80003f05270 */
[----:B---3--:R-:W-:-:S04]  /*2170*/  SHF.R.U32.HI R3, RZ, R6, R3 ;  /* 0x00000006ff037219 */ /* 0x008fc80000011603 */
[----:B------:R-:W-:Y:S02]  /*2180*/  SEL R3, R8, R3, !P0 ;  /* 0x0000000308037207 */ /* 0x000fe40004000000 */
[----:B----4-:R-:W-:-:S04]  /*2190*/  ISETP.NE.AND P1, PT, R16, 0x1, PT ;  /* 0x000000011000780c */ /* 0x010fc80003f25270 */
[----:B------:R-:W-:-:S05]  /*21a0*/  SEL R4, R11, R4, !P1 ;  /* 0x000000040b047207 */ /* 0x000fca0004800000 */
[----:B------:R-:W-:Y:S02]  /*21b0*/  IMAD.IADD R5, R3, 0x1, -R4 ;  /* 0x0000000103057824 */ /* 0x000fe400078e0a04 */
[----:B------:R-:W-:Y:S02]  /*21c0*/  IMAD.IADD R3, R4, 0x1, -R3 ;  /* 0x0000000104037824 */ /* 0x000fe400078e0a03 */
[----:B------:R-:W-:Y:S02]  /*21d0*/  IMAD R11, R5, R16, R11 ;  /* 0x00000010050b7224 */ /* 0x000fe400078e020b */
[----:B------:R-:W-:-:S07]  /*21e0*/  IMAD R8, R3, R2, R8 ;  /* 0x0000000203087224 */ /* 0x000fce00078e0208 */
.L_x_34:
[----:B------:R-:W-:Y:S01]  /*21f0*/  VIADD R14, R14, 0x1 ;  /* 0x000000010e0e7836 */ /* 0x000fe20000000000 */
[----:B------:R-:W-:Y:S01]  /*2200*/  PLOP3.LUT P1, PT, PT, PT, PT, 0x80, 0x8 ;  /* 0x000000000008781c */ /* 0x000fe20003f2f070 */
[----:B------:R-:W-:Y:S02]  /*2210*/  IMAD.IADD R165, R11, 0x1, R154 ;  /* 0x000000010ba57824 */ /* 0x000fe400078e029a */
[----:B------:R-:W-:Y:S01]  /*2220*/  IMAD.IADD R155, R8, 0x1, R143 ;  /* 0x00000001089b7824 */ /* 0x000fe200078e028f */
[----:B------:R-:W-:-:S04]  /*2230*/  ISETP.NE.AND P0, PT, R14, 0x2, PT ;  /* 0x000000020e00780c */ /* 0x000fc80003f05270 */
[----:B------:R-:W-:Y:S02]  /*2240*/  SEL R2, RZ, 0x1, P0 ;  /* 0x00000001ff027807 */ /* 0x000fe40000000000 */
[----:B------:R-:W-:Y:S02]  /*2250*/  SEL R14, R14, RZ, P0 ;  /* 0x000000ff0e0e7207 */ /* 0x000fe40000000000 */
[----:B------:R-:W-:Y:S01]  /*2260*/  LOP3.LUT R13, R13, R2, RZ, 0x3c, !PT ;  /* 0x000000020d0d7212 */ /* 0x000fe200078e3cff */
[----:B------:R-:W-:Y:S06]  /*2270*/  @P2 BRA `(.L_x_35) ;  /* 0xfffffff000982947 */ /* 0x000fec000383ffff */
[----:B------:R-:W-:Y:S01]  /*2280*/  UIADD3 UR4, UPT, UPT, UR4, 0x20, URZ ;  /* 0x0000002004047890 */ /* 0x000fe2000fffe0ff */
[----:B------:R-:W-:-:S03]  /*2290*/  SHF.L.U32 R3, R15, 0x1f, RZ ;  /* 0x0000001f0f037819 */ /* 0x000fc600000006ff */
[----:B------:R-:W-:-:S09]  /*22a0*/  ULEA UR5, UR6, UR4, 0x3 ;  /* 0x0000000406057291 */ /* 0x000fd2000f8e18ff */
[----:B------:R-:W1:Y:S02]  /*22b0*/  SYNCS.PHASECHK.TRANS64.TRYWAIT P0, [UR5], R3 ;  /* 0x00000003ff0075a7 */ /* 0x000e640008001105 */
[----:B-1----:R-:W-:Y:S05]  /*22c0*/  @!P0 BRA `(.L_x_36) ;  /* 0x0000004400a08947 */ /* 0x002fea0003800000 */
.L_x_100:
[----:B------:R-:W-:-:S04]  /*22d0*/  UIADD3 UR6, UPT, UPT, UR6, 0x1, URZ ;  /* 0x0000000106067890 */ /* 0x000fc8000fffe0ff */
[----:B------:R-:W-:-:S04]  /*22e0*/  UISETP.NE.AND UP0, UPT, UR6, 0x4, UPT ;  /* 0x000000040600788c */ /* 0x000fc8000bf05270 */
[----:B------:R-:W-:Y:S02]  /*22f0*/  USEL UR7, URZ, 0x1, UP0 ;  /* 0x00000001ff077887 */ /* 0x000fe40008000000 */
[----:B------:R-:W-:-:S04]  /*2300*/  USEL UR6, UR6, URZ, UP0 ;  /* 0x000000ff06067287 */ /* 0x000fc80008000000 */
[----:B------:R-:W-:Y:S01]  /*2310*/  ULEA UR5, UR6, UR4, 0x3 ;  /* 0x0000000406057291 */ /* 0x000fe2000f8e18ff */
[----:B------:R-:W-:-:S04]  /*2320*/  LOP3.LUT R2, R15, UR7, RZ, 0x3c, !PT ;  /* 0x000000070f027c12 */ /* 0x000fc8000f8e3cff */
[----:B-1----:R-:W-:-:S04]  /*2330*/  SHF.L.U32 R3, R2, 0x1f, RZ ;  /* 0x0000001f02037819 */ /* 0x002fc800000006ff */
[----:B------:R-:W1:Y:S02]  /*2340*/  SYNCS.PHASECHK.TRANS64.TRYWAIT P0, [UR5], R3 ;  /* 0x00000003ff0075a7 */ /* 0x000e640008001105 */
[----:B-1----:R-:W-:Y:S05]  /*2350*/  @!P0 BRA `(.L_x_37) ;  /* 0x0000004400948947 */ /* 0x002fea0003800000 */
.L_x_102:
        /* <DEDUP_REMOVED lines=9> */
.L_x_104:
[----:B------:R-:W-:-:S04]  /*23f0*/  UIADD3 UR6, UPT, UPT, UR6, 0x1, URZ ;  /* 0x0000000106067890 */ /* 0x000fc8000fffe0ff */
[----:B------:R-:W-:-:S04]  /*2400*/  UISETP.NE.AND UP0, UPT, UR6, 0x4, UPT ;  /* 0x000000040600788c */ /* 0x000fc8000bf05270 */
[----:B------:R-:W-:Y:S02]  /*2410*/  USEL UR5, URZ, 0x1, UP0 ;  /* 0x00000001ff057887 */ /* 0x000fe40008000000 */
[----:B------:R-:W-:-:S04]  /*2420*/  USEL UR6, UR6, URZ, UP0 ;  /* 0x000000ff06067287 */ /* 0x000fc80008000000 */
[----:B------:R-:W-:Y:S01]  /*2430*/  ULEA UR6, UR6, UR4, 0x3 ;  /* 0x0000000406067291 */ /* 0x000fe2000f8e18ff */
[----:B-1----:R-:W-:-:S04]  /*2440*/  LOP3.LUT R3, R2, UR5, RZ, 0x3c, !PT ;  /* 0x0000000502037c12 */ /* 0x002fc8000f8e3cff */
[----:B------:R-:W-:Y:S01]  /*2450*/  SHF.L.U32 R3, R3, 0x1f, RZ ;  /* 0x0000001f03037819 */ /* 0x000fe200000006ff */
[----:B----4-:R-:W-:-:S07]  /*2460*/  IMAD.U32 R0, RZ, RZ, UR6 ;  /* 0x00000006ff007e24 */ /* 0x010fce000f8e00ff */
.L_x_39:
[----:B-1----:R1:W2:Y:S02]  /*2470*/  SYNCS.PHASECHK.TRANS64.TRYWAIT P0, [R0+URZ], R3 ;  /* 0x00000003000075a7 */ /* 0x0022a400080011ff */
[----:B--2---:R-:W-:Y:S05]  /*2480*/  @!P0 NANOSLEEP.SYNCS 0x989680 ;  /* 0x009896800000895d */ /* 0x004fea0003900000 */
[----:B------:R-:W2:Y:S02]  /*2490*/  @!P0 SYNCS.PHASECHK.TRANS64 P0, [R0+URZ], R3 ;  /* 0x00000003000085a7 */ /* 0x000ea400080010ff */
[----:B--2---:R-:W-:Y:S05]  /*24a0*/  @P0 EXIT ;  /* 0x000000000000094d */ /* 0x004fea0003800000 */
[----:B------:R-:W-:Y:S05]  /*24b0*/  BRA `(.L_x_39) ;  /* 0xfffffffc00ec7947 */ /* 0x000fea000383ffff */
.L_x_17:
[----:B------:R-:W-:-:S04]  /*24c0*/  UISETP.NE.AND UP1, UPT, UR37, URZ, UPT ;  /* 0x000000ff2500728c */ /* 0x000fc8000bf25270 */
[----:B------:R-:W-:-:S09]  /*24d0*/  UISETP.NE.OR UP1, UPT, UR8, 0x1, UP1 ;  /* 0x000000010800788c */ /* 0x000fd20008f25670 */
[----:B------:R-:W-:Y:S05]  /*24e0*/  BRA.U UP1, `(.L_x_40) ;  /* 0x0000000501487547 */ /* 0x000fea000b800000 */
[----:B------:R-:W-:Y:S01]  /*24f0*/  ISETP.NE.AND P2, PT, R2, RZ, PT ;  /* 0x000000ff0200720c */ /* 0x000fe20003f45270 */
[----:B------:R-:W-:Y:S01]  /*2500*/  IMAD.MOV.U32 R12, RZ, RZ, 0x1 ;  /* 0x00000001ff0c7424 */ /* 0x000fe200078e00ff */
[----:B------:R-:W-:Y:S02]  /*2510*/  CS2R R10, SRZ ;  /* 0x00000000000a7805 */ /* 0x000fe4000001ff00 */
[----:B------:R-:W-:Y:S01]  /*2520*/  CS2R R8, SRZ ;  /* 0x0000000000087805 */ /* 0x000fe2000001ff00 */
[----:B------:R-:W-:Y:S01]  /*2530*/  UMOV UR4, 0x400 ;  /* 0x0000040000047882 */ /* 0x000fe20000000000 */
[----:B------:R-:W-:Y:S01]  /*2540*/  UMOV UR6, URZ ;  /* 0x000000ff00067c82 */ /* 0x000fe20008000000 */
[----:B------:R-:W-:-:S12]  /*2550*/  ULEA UR37, UR37, UR4, 0x18 ;  /* 0x0000000425257291 */ /* 0x000fd8000f8ec0ff */
.L_x_44:
[----:B------:R-:W-:Y:S02]  /*2560*/  LEA R0, R8, UR37, 0x3 ;  /* 0x0000002508007c11 */ /* 0x000fe4000f8e18ff */
[----:B------:R-:W-:-:S03]  /*2570*/  SHF.L.U32 R5, R9, 0x1f, RZ ;  /* 0x0000001f09057819 */ /* 0x000fc600000006ff */
[----:B------:R-:W-:Y:S01]  /*2580*/  VIADD R4, R0, 0xd0 ;  /* 0x000000d000047836 */ /* 0x000fe20000000000 */
[----:B------:R-:W1:Y:S02]  /*2590*/  SYNCS.PHASECHK.TRANS64.TRYWAIT P0, [R0+URZ+0xc0], R5 ;  /* 0x0000c005000075a7 */ /* 0x000e6400080011ff */
[----:B-1----:R-:W-:Y:S05]  /*25a0*/  @!P0 BRA `(.L_x_41) ;  /* 0x0000004400308947 */ /* 0x002fea0003800000 */
.L_x_105:
[----:B------:R-:W-:Y:S01]  /*25b0*/  ULEA UR5, UR6, UR37, 0x3 ;  /* 0x0000002506057291 */ /* 0x000fe2000f8e18ff */
[----:B------:R-:W-:Y:S02]  /*25c0*/  PRMT R4, RZ, 0x654, R4 ;  /* 0x00000654ff047816 */ /* 0x000fe40000000004 */
[----:B-1----:R-:W-:Y:S01]  /*25d0*/  SHF.L.U32 R5, R12, 0x1f, RZ ;  /* 0x0000001f0c057819 */ /* 0x002fe200000006ff */
[----:B------:R-:W-:Y:S01]  /*25e0*/  UIADD3 UR4, UPT, UPT, UR5, 0x60, URZ ;  /* 0x0000006005047890 */ /* 0x000fe2000fffe0ff */
[----:B------:R1:W-:Y:S05]  /*25f0*/  SYNCS.ARRIVE.TRANS64.RED.A1T0 RZ, [R4+URZ], RZ ;  /* 0x000000ff04ff79a7 */ /* 0x0003ea00081004ff */
[----:B------:R-:W-:Y:S01]  /*2600*/  IMAD.U32 R7, RZ, RZ, UR4 ;  /* 0x00000004ff077e24 */ /* 0x000fe2000f8e00ff */
[----:B------:R-:W2:Y:S04]  /*2610*/  SYNCS.PHASECHK.TRANS64.TRYWAIT P0, [UR5+0x70], R5 ;  /* 0x00007005ff0075a7 */ /* 0x000ea80008001105 */
[----:B------:R-:W-:Y:S01]  /*2620*/  PRMT R6, R2, 0x654, R7 ;  /* 0x0000065402067816 */ /* 0x000fe20000000007 */
[----:B-1----:R-:W-:Y:S01]  /*2630*/  @!P2 IMAD.MOV.U32 R4, RZ, RZ, 0x10 ;  /* 0x00000010ff04a424 */ /* 0x002fe200078e00ff */
[----:B--2---:R-:W-:Y:S06]  /*2640*/  @!P0 BRA `(.L_x_42) ;  /* 0x00000044001c8947 */ /* 0x004fec0003800000 */
.L_x_107:
[----:B------:R-:W-:Y:S01]  /*2650*/  ULEA UR4, UR6, UR37, 0x4 ;  /* 0x0000002506047291 */ /* 0x000fe2000f8e20ff */
[----:B------:R-:W-:Y:S01]  /*2660*/  SEL R3, R6, R3, !P2 ;  /* 0x0000000306037207 */ /* 0x000fe20005000000 */
[----:B------:R-:W-:Y:S01]  /*2670*/  UIADD3 UR5, UPT, UPT, UR5, 0x60, URZ ;  /* 0x0000006005057890 */ /* 0x000fe2000fffe0ff */
[----:B-1----:R-:W-:Y:S01]  /*2680*/  LEA R0, R11, UR37, 0x3 ;  /* 0x000000250b007c11 */ /* 0x002fe2000f8e18ff */
[----:B------:R-:W-:Y:S01]  /*2690*/  UIADD3 UR4, UPT, UPT, UR4, 0xf0, URZ ;  /* 0x000000f004047890 */ /* 0x000fe2000fffe0ff */
[----:B------:R-:W-:Y:S01]  /*26a0*/  SHF.L.U32 R5, R10, 0x1f, RZ ;  /* 0x0000001f0a057819 */ /* 0x000fe200000006ff */
[----:B------:R1:W-:Y:S01]  /*26b0*/  @!P2 SYNCS.ARRIVE.TRANS64.RED RZ, [R3+URZ], R4 ;  /* 0x0000000403ffa9a7 */ /* 0x0003e200080004ff */
[----:B------:R-:W-:Y:S01]  /*26c0*/  UIADD3 UR6, UPT, UPT, UR6, 0x1, URZ ;  /* 0x0000000106067890 */ /* 0x000fe2000fffe0ff */
[----:B------:R-:W-:-:S03]  /*26d0*/  VIADD R8, R8, 0x1 ;  /* 0x0000000108087836 */ /* 0x000fc60000000000 */
[----:B------:R-:W-:Y:S02]  /*26e0*/  UISETP.NE.AND UP0, UPT, UR6, 0x2, UPT ;  /* 0x000000020600788c */ /* 0x000fe4000bf05270 */
[----:B------:R-:W-:Y:S06]  /*26f0*/  UGETNEXTWORKID.BROADCAST [UR4], [UR5] ;  /* 0x00000000040073ca */ /* 0x000fec0008000100 */
[----:B------:R-:W-:Y:S01]  /*2700*/  USEL UR4, URZ, 0x1, UP0 ;  /* 0x00000001ff047887 */ /* 0x000fe20008000000 */
[----:B------:R-:W-:Y:S01]  /*2710*/  ISETP.NE.AND P0, PT, R8, 0x2, PT ;  /* 0x000000020800780c */ /* 0x000fe20003f05270 */
[----:B------:R-:W-:Y:S01]  /*2720*/  USEL UR6, UR6, URZ, UP0 ;  /* 0x000000ff06067287 */ /* 0x000fe20008000000 */
[----:B------:R-:W2:Y:S03]  /*2730*/  SYNCS.PHASECHK.TRANS64.TRYWAIT P1, [R0+URZ+0x60], R5 ;  /* 0x00006005000075a7 */ /* 0x000ea600080211ff */
[----:B------:R-:W-:Y:S01]  /*2740*/  LOP3.LUT R12, R12, UR4, RZ, 0x3c, !PT ;  /* 0x000000040c0c7c12 */ /* 0x000fe2000f8e3cff */
[----:B-12---:R-:W-:Y:S07]  /*2750*/  @!P1 BRA `(.L_x_43) ;  /* 0x0000004000f09947 */ /* 0x006fee0003800000 */
.L_x_108:
[C---:B------:R-:W-:Y:S01]  /*2760*/  LEA R4, R11.reuse, UR37, 0x4 ;  /* 0x000000250b047c11 */ /* 0x040fe2000f8e20ff */
[----:B-1----:R-:W-:Y:S01]  /*2770*/  VIADD R0, R0, 0x70 ;  /* 0x0000007000007836 */ /* 0x002fe20000000000 */
[----:B------:R-:W-:Y:S01]  /*2780*/  SEL R8, R8, RZ, P0 ;  /* 0x000000ff08087207 */ /* 0x000fe20000000000 */
[----:B------:R-:W-:-:S03]  /*2790*/  VIADD R11, R11, 0x1 ;  /* 0x000000010b0b7836 */ /* 0x000fc60000000000 */
[----:B------:R-:W1:Y:S01]  /*27a0*/  LDS.128 R4, [R4+0xf0] ;  /* 0x0000f00004047984 */ /* 0x000e620000000c00 */
[----:B------:R-:W-:Y:S02]  /*27b0*/  PRMT R0, RZ, 0x654, R0 ;  /* 0x00000654ff007816 */ /* 0x000fe40000000000 */
[C---:B------:R-:W-:Y:S01]  /*27c0*/  ISETP.NE.AND P1, PT, R11.reuse, 0x2, PT ;  /* 0x000000020b00780c */ /* 0x040fe20003f25270 */
[----:B------:R-:W-:Y:S01]  /*27d0*/  @!PT LDS RZ, [RZ] ;  /* 0x00000000fffff984 */ /* 0x000fe20000000800 */
[----:B------:R-:W-:Y:S01]  /*27e0*/  @!PT LDS RZ, [RZ] ;  /* 0x00000000fffff984 */ /* 0x000fe20000000800 */
[----:B------:R-:W-:Y:S01]  /*27f0*/  @!PT LDS RZ, [RZ] ;  /* 0x00000000fffff984 */ /* 0x000fe20000000800 */
[----:B------:R-:W-:Y:S01]  /*2800*/  @!PT LDS RZ, [RZ] ;  /* 0x00000000fffff984 */ /* 0x000fe20000000800 */
[----:B------:R2:W-:Y:S06]  /*2810*/  MEMBAR.ALL.CTA ;  /* 0x0000000000007992 */ /* 0x0005ec0000008000 */
[----:B--2---:R-:W2:Y:S01]  /*2820*/  FENCE.VIEW.ASYNC.S ;  /* 0x00000000000073c6 */ /* 0x004ea20000000000 */
[----:B------:R-:W-:Y:S01]  /*2830*/  SEL R11, R11, RZ, P1 ;  /* 0x000000ff0b0b7207 */ /* 0x000fe20000800000 */
[----:B--2---:R2:W-:Y:S01]  /*2840*/  SYNCS.ARRIVE.TRANS64.RED.A1T0 RZ, [R0+URZ], RZ ;  /* 0x000000ff00ff79a7 */ /* 0x0045e200081004ff */
[----:B-1----:R-:W-:-:S02]  /*2850*/  LOP3.LUT P3, RZ, R6, 0x1, RZ, 0xc0, !PT ;  /* 0x0000000106ff7812 */ /* 0x002fc4000786c0ff */
[----:B------:R-:W-:-:S04]  /*2860*/  SEL R5, RZ, 0x1, P1 ;  /* 0x00000001ff057807 */ /* 0x000fc80000800000 */
[----:B------:R-:W-:Y:S02]  /*2870*/  LOP3.LUT R10, R10, R5, RZ, 0x3c, !PT ;  /* 0x000000050a0a7212 */ /* 0x000fe400078e3cff */
[----:B--2---:R-:W-:-:S04]  /*2880*/  SEL R0, RZ, 0x1, P0 ;  /* 0x00000001ff007807 */ /* 0x004fc80000000000 */
[----:B------:R-:W-:Y:S01]  /*2890*/  LOP3.LUT R9, R9, R0, RZ, 0x3c, !PT ;  /* 0x0000000009097212 */ /* 0x000fe200078e3cff */
[----:B------:R-:W-:Y:S06]  /*28a0*/  @P3 BRA `(.L_x_44) ;  /* 0xfffffffc002c3947 */ /* 0x000fec000383ffff */
[----:B------:R-:W-:Y:S01]  /*28b0*/  ULEA UR5, UR6, UR37, 0x3 ;  /* 0x0000002506057291 */ /* 0x000fe2000f8e18ff */
[----:B------:R-:W-:-:S08]  /*28c0*/  SHF.L.U32 R3, R12, 0x1f, RZ ;  /* 0x0000001f0c037819 */ /* 0x000fd000000006ff */
[----:B------:R-:W1:Y:S02]  /*28d0*/  SYNCS.PHASECHK.TRANS64 P0, [UR5+0x70], R3 ;  /* 0x00007003ff0075a7 */ /* 0x000e640008001005 */
[----:B-1----:R-:W-:Y:S05]  /*28e0*/  @P0 BRA `(.L_x_45) ;  /* 0x0000000000080947 */ /* 0x002fea0003800000 */
[----:B------:R-:W1:Y:S02]  /*28f0*/  SYNCS.PHASECHK.TRANS64.TRYWAIT P0, [UR5+0x70], R3 ;  /* 0x00007003ff0075a7 */ /* 0x000e640008001105 */
[----:B-1----:R-:W-:Y:S05]  /*2900*/  @!P0 BRA `(.L_x_46) ;  /* 0x0000004000988947 */ /* 0x002fea0003800000 */
.L_x_45:
[----:B------:R-:W-:-:S04]  /*2910*/  UIADD3 UR4, UPT, UPT, UR6, 0x1, URZ ;  /* 0x0000000106047890 */ /* 0x000fc8000fffe0ff */
[----:B------:R-:W-:-:S04]  /*2920*/  UISETP.NE.AND UP0, UPT, UR4, 0x2, UPT ;  /* 0x000000020400788c */ /* 0x000fc8000bf05270 */
[----:B------:R-:W-:Y:S02]  /*2930*/  USEL UR7, URZ, 0x1, UP0 ;  /* 0x00000001ff077887 */ /* 0x000fe40008000000 */
[----:B------:R-:W-:-:S04]  /*2940*/  USEL UR4, UR4, URZ, UP0 ;  /* 0x000000ff04047287 */ /* 0x000fc80008000000 */
[----:B------:R-:W-:Y:S01]  /*2950*/  ULEA UR4, UR4, UR37, 0x3 ;  /* 0x0000002504047291 */ /* 0x000fe2000f8e18ff */
[----:B-1----:R-:W-:-:S04]  /*2960*/  LOP3.LUT R3, R12, UR7, RZ, 0x3c, !PT ;  /* 0x000000070c037c12 */ /* 0x002fc8000f8e3cff */
[----:B------:R-:W-:-:S04]  /*2970*/  SHF.L.U32 R0, R3, 0x1f, RZ ;  /* 0x0000001f03007819 */ /* 0x000fc800000006ff */
[----:B------:R-:W1:Y:S02]  /*2980*/  SYNCS.PHASECHK.TRANS64 P0, [UR4+0x70], R0 ;  /* 0x00007000ff0075a7 */ /* 0x000e640008001004 */
[----:B-1----:R-:W-:Y:S05]  /*2990*/  @P0 EXIT ;  /* 0x000000000000094d */ /* 0x002fea0003800000 */
[----:B------:R-:W-:Y:S02]  /*29a0*/  SHF.L.U32 R3, R3, 0x1f, RZ ;  /* 0x0000001f03037819 */ /* 0x000fe400000006ff */
[----:B------:R-:W-:-:S07]  /*29b0*/  MOV R0, UR4 ;  /* 0x0000000400007c02 */ /* 0x000fce0008000f00 */
.L_x_47:
[----:B-1----:R1:W2:Y:S02]  /*29c0*/  SYNCS.PHASECHK.TRANS64.TRYWAIT P0, [R0+URZ+0x70], R3 ;  /* 0x00007003000075a7 */ /* 0x0022a400080011ff */
[----:B--2---:R-:W-:Y:S05]  /*29d0*/  @!P0 NANOSLEEP.SYNCS 0x989680 ;  /* 0x009896800000895d */ /* 0x004fea0003900000 */
[----:B------:R-:W2:Y:S02]  /*29e0*/  @!P0 SYNCS.PHASECHK.TRANS64 P0, [R0+URZ+0x70], R3 ;  /* 0x00007003000085a7 */ /* 0x000ea400080010ff */
[----:B--2---:R-:W-:Y:S05]  /*29f0*/  @P0 EXIT ;  /* 0x000000000000094d */ /* 0x004fea0003800000 */
[----:B------:R-:W-:Y:S05]  /*2a00*/  BRA `(.L_x_47) ;  /* 0xfffffffc00ec7947 */ /* 0x000fea000383ffff */
.L_x_40:
[----:B------:R-:W-:-:S09]  /*2a10*/  UISETP.NE.AND UP1, UPT, UR8, URZ, UPT ;  /* 0x000000ff0800728c */ /* 0x000fd2000bf25270 */
[----:B------:R-:W-:Y:S05]  /*2a20*/  BRA.U UP1, `(.L_x_48) ;  /* 0x0000000d01607547 */ /* 0x000fea000b800000 */
[----:B------:R-:W-:Y:S01]  /*2a30*/  UMOV UR4, 0x40 ;  /* 0x0000004000047882 */ /* 0x000fe20000000000 */
[----:B------:R-:W-:Y:S01]  /*2a40*/  NOP ;  /* 0x0000000000007918 */ /* 0x000fe20000000000 */
[----:B------:R-:W-:Y:S01]  /*2a50*/  ULEA UR4, UR37, UR4, 0x18 ;  /* 0x0000000425047291 */ /* 0x000fe2000f8ec0ff */
[----:B------:R-:W-:Y:S02]  /*2a60*/  UMOV UR5, 0x400 ;  /* 0x0000040000057882 */ /* 0x000fe40000000000 */
[----:B------:R-:W-:-:S06]  /*2a70*/  ULEA UR37, UR37, UR5, 0x18 ;  /* 0x0000000525257291 */ /* 0x000fcc000f8ec0ff */
[----:B------:R-:W1:Y:S02]  /*2a80*/  LDS.U8 R0, [UR4+0x1c] ;  /* 0x00001c04ff007984 */ /* 0x000e640008000000 */
[----:B-1----:R-:W-:-:S13]  /*2a90*/  ISETP.NE.AND P0, PT, R0, RZ, PT ;  /* 0x000000ff0000720c */ /* 0x002fda0003f05270 */
[----:B------:R-:W-:Y:S05]  /*2aa0*/  @P0 BRA `(.L_x_49) ;  /* 0x0000000000580947 */ /* 0x000fea0003800000 */
[----:B------:R-:W-:-:S13]  /*2ab0*/  ELECT P0, URZ, PT ;  /* 0x0000000000ff782f */ /* 0x000fda0003800000 */
[----:B------:R-:W-:Y:S05]  /*2ac0*/  @!P0 BRA `(.L_x_50) ;  /* 0x0000000000608947 */ /* 0x000fea0003800000 */
[----:B------:R-:W-:Y:S01]  /*2ad0*/  UMOV UR5, 0x10 ;  /* 0x0000001000057882 */ /* 0x000fe20000000000 */
[----:B------:R-:W-:Y:S01]  /*2ae0*/  HFMA2 R0, -RZ, RZ, 0, 5.9604644775390625e-08 ;  /* 0x00000001ff007431 */ /* 0x000fe200000001ff */
[----:B------:R-:W-:-:S03]  /*2af0*/  MOV R2, 0xffff ;  /* 0x0000ffff00027802 */ /* 0x000fc60000000f00 */
[----:B------:R-:W-:Y:S04]  /*2b00*/  DEPBAR.LE SB1, 0x36 ;  /* 0x00009d800000791a */ /* 0x000fe80000000000 */
[----:B------:R-:W1:Y:S02]  /*2b10*/  UTCATOMSWS.FIND_AND_SET.ALIGN UP0, UR5, UR5 ;  /* 0x00000005000575e3 */ /* 0x000e640008000800 */
[----:B-1----:R-:W-:Y:S01]  /*2b20*/  MOV R3, UR5 ;  /* 0x0000000500037c02 */ /* 0x002fe20008000f00 */
[----:B------:R-:W-:Y:S06]  /*2b30*/  BRA.U UP0, `(.L_x_51) ;  /* 0x0000000100187547 */ /* 0x000fec000b800000 */
.L_x_52:
[----:B------:R-:W-:Y:S05]  /*2b40*/  NANOSLEEP 0x64 ;  /* 0x000000640000795d */ /* 0x000fea0003800000 */
[----:B------:R-:W-:-:S05]  /*2b50*/  UMOV UR5, 0x10 ;  /* 0x0000001000057882 */ /* 0x000fca0000000000 */
[----:B------:R-:W-:Y:S04]  /*2b60*/  DEPBAR.LE SB1, 0x36 ;  /* 0x00009d800000791a */ /* 0x000fe80000000000 */
[----:B------:R-:W1:Y:S02]  /*2b70*/  UTCATOMSWS.FIND_AND_SET.ALIGN UP0, UR5, UR5 ;  /* 0x00000005000575e3 */ /* 0x000e640008000800 */
[----:B-1----:R-:W-:Y:S01]  /*2b80*/  MOV R3, UR5 ;  /* 0x0000000500037c02 */ /* 0x002fe20008000f00 */
[----:B------:R-:W-:Y:S05]  /*2b90*/  BRA.U !UP0, `(.L_x_52) ;  /* 0xfffffffd08e87547 */ /* 0x000fea000b83ffff */
.L_x_51:
[-C--:B------:R-:W-:Y:S02]  /*2ba0*/  SHF.L.U32 R2, R2, R3.reuse, RZ ;  /* 0x0000000302027219 */ /* 0x080fe400000006ff */
[----:B------:R-:W-:Y:S01]  /*2bb0*/  SHF.L.U32 R0, R0, R3, RZ ;  /* 0x0000000300007219 */ /* 0x000fe200000006ff */
[----:B------:R-:W-:Y:S02]  /*2bc0*/  IMAD.SHL.U32 R3, R3, 0x20, RZ ;  /* 0x0000002003037824 */ /* 0x000fe400078e00ff */
[----:B------:R1:W-:Y:S04]  /*2bd0*/  ATOMS.OR RZ, [UR4+0x14], R2 ;  /* 0x00001402ffff798c */ /* 0x0003e8000b000004 */
[----:B------:R1:W-:Y:S04]  /*2be0*/  ATOMS.OR RZ, [UR4+0x18], R0 ;  /* 0x00001800ffff798c */ /* 0x0003e8000b000004 */
[----:B------:R1:W-:Y:S01]  /*2bf0*/  STS [UR37+0x110], R3 ;  /* 0x00011003ff007988 */ /* 0x0003e20008000825 */
[----:B------:R-:W-:Y:S05]  /*2c00*/  BRA `(.L_x_50) ;  /* 0x0000000000107947 */ /* 0x000fea0003800000 */
.L_x_49:
[----:B------:R-:W-:Y:S02]  /*2c10*/  MOV R0, 0xffffffff ;  /* 0xffffffff00007802 */ /* 0x000fe40000000f00 */
[----:B------:R-:W-:-:S03]  /*2c20*/  MOV R2, 0x2c50 ;  /* 0x00002c5000027802 */ /* 0x000fc60000000f00 */
[----:B------:R1:W-:Y:S04]  /*2c30*/  STS [UR37+0x110], R0 ;  /* 0x00011000ff007988 */ /* 0x0003e80008000825 */
[----:B-1-3-5:R-:W-:Y:S05]  /*2c40*/  CALL.REL.NOINC `($__internal_1_$__cuda_sm10x_tcgen05_guardrail_trap_phase_invalid_during_alloc) ;  /* 0x0000004400147944 */ /* 0x02afea0003c00000 */
.L_x_50:
[----:B------:R-:W-:Y:S05]  /*2c50*/  WARPSYNC.ALL ;  /* 0x0000000000007948 */ /* 0x000fea0003800000 */
[----:B------:R-:W2:Y:S01]  /*2c60*/  S2UR UR6, SR_CgaCtaId ;  /* 0x00000000000679c3 */ /* 0x000ea20000008800 */
[----:B------:R-:W-:Y:S01]  /*2c70*/  UMOV UR4, 0x400 ;  /* 0x0000040000047882 */ /* 0x000fe20000000000 */
[----:B------:R-:W-:-:S06]  /*2c80*/  NOP ;  /* 0x0000000000007918 */ /* 0x000fcc0000000000 */
[----:B------:R-:W-:Y:S06]  /*2c90*/  BAR.ARV 0x6, 0xa0 ;  /* 0x0182800000007b1d */ /* 0x000fec0000002000 */
[----:B------:R-:W4:Y:S01]  /*2ca0*/  LDCU UR7, c[0x0][0x38c] ;  /* 0x00007180ff0777ac */ /* 0x000f220008000800 */
[----:B------:R-:W-:Y:S01]  /*2cb0*/  IMAD.MOV.U32 R11, RZ, RZ, 0x1 ;  /* 0x00000001ff0b7424 */ /* 0x000fe200078e00ff */
[----:B------:R-:W-:Y:S01]  /*2cc0*/  CS2R R8, SRZ ;  /* 0x0000000000087805 */ /* 0x000fe2000001ff00 */
[----:B------:R-:W-:Y:S01]  /*2cd0*/  IMAD.MOV.U32 R10, RZ, RZ, RZ ;  /* 0x000000ffff0a7224 */ /* 0x000fe200078e00ff */
[----:B------:R-:W-:Y:S01]  /*2ce0*/  UMOV UR18, URZ ;  /* 0x000000ff00127c82 */ /* 0x000fe20008000000 */
[----:B------:R-:W-:Y:S01]  /*2cf0*/  UMOV UR17, URZ ;  /* 0x000000ff00117c82 */ /* 0x000fe20008000000 */
[----:B------:R-:W-:Y:S01]  /*2d00*/  UMOV UR20, 0x0 ;  /* 0x0000000000147882 */ /* 0x000fe20000000000 */
[----:B------:R-:W-:Y:S01]  /*2d10*/  UMOV UR21, 0x8100010 ;  /* 0x0810001000157882 */ /* 0x000fe20000000000 */
[----:B--2---:R-:W-:Y:S01]  /*2d20*/  ULEA UR6, UR6, UR4, 0x18 ;  /* 0x0000000406067291 */ /* 0x004fe2000f8ec0ff */
[----:B------:R-:W2:Y:S03]  /*2d30*/  LDCU UR4, c[0x0][0x38c] ;  /* 0x00007180ff0477ac */ /* 0x000ea60008000800 */
[----:B------:R-:W-:-:S02]  /*2d40*/  UIADD3 UR11, UPT, UPT, UR6, 0x4400, URZ ;  /* 0x00004400060b7890 */ /* 0x000fc4000fffe0ff */
[----:B----4-:R-:W-:-:S03]  /*2d50*/  UIADD3 UR7, UPT, UPT, UR7, 0x1f, URZ ;  /* 0x0000001f07077890 */ /* 0x010fc6000fffe0ff */
[----:B-1----:R-:W1:Y:S01]  /*2d60*/  LDS R0, [UR6+0x110] ;  /* 0x00011006ff007984 */ /* 0x002e620008000800 */
[----:B------:R-:W-:Y:S02]  /*2d70*/  UIADD3 UR12, UPT, UPT, UR6, 0x8400, URZ ;  /* 0x00008400060c7890 */ /* 0x000fe4000fffe0ff */
[----:B------:R-:W-:Y:S02]  /*2d80*/  USHF.R.S32.HI UR5, URZ, 0x1f, UR7 ;  /* 0x0000001fff057899 */ /* 0x000fe40008011407 */
[----:B------:R-:W-:Y:S02]  /*2d90*/  USHF.R.U32.HI UR11, URZ, 0x4, UR11 ;  /* 0x00000004ff0b7899 */ /* 0x000fe4000801160b */
[----:B------:R-:W-:Y:S02]  /*2da0*/  ULEA.HI UR5, UR5, UR7, URZ, 0x5 ;  /* 0x0000000705057291 */ /* 0x000fe4000f8f28ff */
[----:B------:R-:W-:Y:S02]  /*2db0*/  USHF.R.U32.HI UR12, URZ, 0x4, UR12 ;  /* 0x00000004ff0c7899 */ /* 0x000fe4000801160c */
[----:B------:R-:W-:-:S02]  /*2dc0*/  USHF.R.S32.HI UR5, URZ, 0x5, UR5 ;  /* 0x00000005ff057899 */ /* 0x000fc40008011405 */
[----:B------:R-:W-:Y:S02]  /*2dd0*/  ULOP3.LUT UR11, UR11, 0x3fff, URZ, 0xc0, !UPT ;  /* 0x00003fff0b0b7892 */ /* 0x000fe4000f8ec0ff */
[----:B------:R-:W-:Y:S02]  /*2de0*/  UISETP.LT.AND UP0, UPT, UR5, 0x1, UPT ;  /* 0x000000010500788c */ /* 0x000fe4000bf01270 */
[----:B------:R-:W-:Y:S02]  /*2df0*/  ULOP3.LUT UR12, UR12, 0x3fff, URZ, 0xc0, !UPT ;  /* 0x00003fff0c0c7892 */ /* 0x000fe4000f8ec0ff */
[----:B------:R-:W-:Y:S02]  /*2e00*/  USEL UR10, UR5, 0x1, !UP0 ;  /* 0x00000001050a7887 */ /* 0x000fe4000c000000 */
[----:B------:R-:W-:Y:S02]  /*2e10*/  ULOP3.LUT UR11, UR11, 0x10000, URZ, 0xfc, !UPT ;  /* 0x000100000b0b7892 */ /* 0x000fe4000f8efcff */
[----:B------:R-:W-:-:S02]  /*2e20*/  ULOP3.LUT UR12, UR12, 0x10000, URZ, 0xfc, !UPT ;  /* 0x000100000c0c7892 */ /* 0x000fc4000f8efcff */
[----:B------:R-:W-:Y:S02]  /*2e30*/  UIADD3 UR10, UPT, UPT, -UR10, URZ, URZ ;  /* 0x000000ff0a0a7290 */ /* 0x000fe4000fffe1ff */
[----:B--2---:R-:W-:Y:S01]  /*2e40*/  UISETP.GE.AND UP3, UPT, UR4, 0x1, UPT ;  /* 0x000000010400788c */ /* 0x004fe2000bf66270 */
[----:B-1----:R-:W-:-:S15]  /*2e50*/  R2UR UR19, R0 ;  /* 0x00000000001372ca */ /* 0x002fde00000e0000 */
.L_x_59:
[----:B------:R-:W-:Y:S02]  /*2e60*/  LEA R0, R10, UR6, 0x3 ;  /* 0x000000060a007c11 */ /* 0x000fe4000f8e18ff */
[----:B------:R-:W-:Y:S02]  /*2e70*/  SHF.L.U32 R5, R9, 0x1f, RZ ;  /* 0x0000001f09057819 */ /* 0x000fe400000006ff */
[----:B------:R-:W-:Y:S01]  /*2e80*/  PLOP3.LUT P0, PT, PT, PT, UP3, 0x80, 0x8 ;  /* 0x000000000008781c */ /* 0x000fe20003f0f038 */
[----:B------:R-:W-:Y:S01]  /*2e90*/  VIADD R3, R0, 0x70 ;  /* 0x0000007000037836 */ /* 0x000fe20000000000 */
[----:B-1----:R-:W1:Y:S02]  /*2ea0*/  SYNCS.PHASECHK.TRANS64.TRYWAIT P1, [R0+URZ+0x60], R5 ;  /* 0x00006005000075a7 */ /* 0x002e6400080211ff */
[----:B-1--4-:R-:W-:Y:S09]  /*2eb0*/  @!P1 BRA `(.L_x_53) ;  /* 0x0000003c00449947 */ /* 0x012ff20003800000 */
.L_x_110:
[----:B------:R-:W-:Y:S01]  /*2ec0*/  LEA R4, R10, UR6, 0x4 ;  /* 0x000000060a047c11 */ /* 0x000fe2000f8e20ff */
[----:B------:R-:W-:Y:S01]  /*2ed0*/  @UP3 ULEA UR4, UR17, UR6, 0x3 ;  /* 0x0000000611043291 */ /* 0x000fe2000f8e18ff */
[----:B------:R-:W-:Y:S01]  /*2ee0*/  PLOP3.LUT P2, PT, PT, PT, PT, 0x80, 0x8 ;  /* 0x000000000008781c */ /* 0x000fe20003f4f070 */
[----:B------:R-:W-:Y:S01]  /*2ef0*/  ULEA UR9, UR18, UR6, 0x3 ;  /* 0x0000000612097291 */ /* 0x000fe2000f8e18ff */
[----:B------:R-:W-:Y:S02]  /*2f00*/  PRMT R3, RZ, 0x654, R3 ;  /* 0x00000654ff037816 */ /* 0x000fe40000000003 */
[----:B-1----:R-:W1:Y:S01]  /*2f10*/  LDS.128 R4, [R4+0xf0] ;  /* 0x0000f00004047984 */ /* 0x002e620000000c00 */
[----:B------:R-:W-:Y:S02]  /*2f20*/  @P0 SHF.L.U32 R2, R8, 0x1f, RZ ;  /* 0x0000001f08020819 */ /* 0x000fe400000006ff */
[----:B------:R-:W-:Y:S01]  /*2f30*/  SHF.L.U32 R0, R11, 0x1f, RZ ;  /* 0x0000001f0b007819 */ /* 0x000fe200000006ff */
[----:B------:R-:W-:Y:S01]  /*2f40*/  @!PT LDS RZ, [RZ] ;  /* 0x00000000fffff984 */ /* 0x000fe20000000800 */
[----:B------:R-:W-:Y:S01]  /*2f50*/  @!PT LDS RZ, [RZ] ;  /* 0x00000000fffff984 */ /* 0x000fe20000000800 */
[----:B------:R-:W-:Y:S01]  /*2f60*/  @!PT LDS RZ, [RZ] ;  /* 0x00000000fffff984 */ /* 0x000fe20000000800 */
[----:B------:R-:W-:Y:S01]  /*2f70*/  @!PT LDS RZ, [RZ] ;  /* 0x00000000fffff984 */ /* 0x000fe20000000800 */
[----:B------:R2:W-:Y:S06]  /*2f80*/  MEMBAR.ALL.CTA ;  /* 0x0000000000007992 */ /* 0x0005ec0000008000 */
[----:B--2---:R-:W2:Y:S02]  /*2f90*/  FENCE.VIEW.ASYNC.S ;  /* 0x00000000000073c6 */ /* 0x004ea40000000000 */
[----:B--2---:R2:W-:Y:S01]  /*2fa0*/  SYNCS.ARRIVE.TRANS64.RED.A1T0 RZ, [R3+URZ], RZ ;  /* 0x000000ff03ff79a7 */ /* 0x0045e200081004ff */
[----:B------:R2:W4:Y:S01]  /*2fb0*/  @P0 SYNCS.PHASECHK.TRANS64.TRYWAIT P2, [UR4], R2 ;  /* 0x00000002ff0005a7 */ /* 0x0005220008041104 */
[----:B-1----:R-:W-:Y:S01]  /*2fc0*/  LOP3.LUT P1, RZ, R6, 0x1, RZ, 0xc0, !PT ;  /* 0x0000000106ff7812 */ /* 0x002fe2000782c0ff */
[----:B------:R-:W1:Y:S02]  /*2fd0*/  SYNCS.PHASECHK.TRANS64.TRYWAIT P0, [UR9+0xa0], R0 ;  /* 0x0000a000ff0075a7 */ /* 0x000e640008001109 */
[----:B-12-4-:R-:W-:Y:S10]  /*2fe0*/  @!P0 BRA `(.L_x_54) ;  /* 0x0000003c000c8947 */ /* 0x016ff40003800000 */
.L_x_112:
[----:B------:R-:W-:Y:S01]  /*2ff0*/  IADD3 R10, PT, PT, R10, 0x1, RZ ;  /* 0x000000010a0a7810 */ /* 0x000fe20007ffe0ff */
[----:B------:R-:W-:Y:S06]  /*3000*/  BRA.U !UP3, `(.L_x_55) ;  /* 0x000000010b887547 */ /* 0x000fec000b800000 */
[----:B------:R-:W-:Y:S02]  /*3010*/  ULEA UR8, UR18, UR19, 0x6 ;  /* 0x0000001312087291 */ /* 0x000fe4000f8e30ff */
[----:B------:R-:W-:Y:S01]  /*3020*/  UPLOP3.LUT UP4, UPT, UPT, UPT, UPT, 0x40, 0x4 ;  /* 0x000000000004789c */ /* 0x000fe20003f8e870 */
[----:B------:R-:W-:Y:S01]  /*3030*/  UMOV UR16, UR10 ;  /* 0x0000000a00107c82 */ /* 0x000fe20008000000 */
[----:B------:R-:W-:Y:S01]  /*3040*/  UMOV UR15, UR5 ;  /* 0x00000005000f7c82 */ /* 0x000fe20008000000 */
[----:B------:R-:W-:-:S08]  /*3050*/  UMOV UR14, UR17 ;  /* 0x00000011000e7c82 */ /* 0x000fd00008000000 */
.L_x_58:
[----:B------:R-:W-:Y:S02]  /*3060*/  UIADD3 UR16, UPT, UPT, UR16, 0x1, URZ ;  /* 0x0000000110107890 */ /* 0x000fe4000fffe0ff */
[----:B--2---:R-:W-:Y:S02]  /*3070*/  ULEA UR7, UR14, UR6, 0x3 ;  /* 0x000000060e077291 */ /* 0x004fe4000f8e18ff */
[----:B------:R-:W-:Y:S01]  /*3080*/  UISETP.NE.AND UP0, UPT, UR16, URZ, UPT ;  /* 0x000000ff1000728c */ /* 0x000fe2000bf05270 */
[----:B----4-:R-:W-:Y:S10]  /*3090*/  @P2 BRA `(.L_x_56) ;  /* 0x00000000000c2947 */ /* 0x010ff40003800000 */
[----:B-1----:R-:W-:Y:S04]  /*30a0*/  SHF.L.U32 R3, R8, 0x1f, RZ ;  /* 0x0000001f08037819 */ /* 0x002fe800000006ff */
[----:B------:R-:W1:Y:S02]  /*30b0*/  SYNCS.PHASECHK.TRANS64.TRYWAIT P0, [UR7], R3 ;  /* 0x00000003ff0075a7 */ /* 0x000e640008001107 */
[----:B-1----:R-:W-:Y:S05]  /*30c0*/  @!P0 BRA `(.L_x_57) ;  /* 0x0000003800ec8947 */ /* 0x002fea0003800000 */
.L_x_56:
[----:B------:R-:W-:Y:S01]  /*30d0*/  UISETP.NE.AND UP1, UPT, UR15, 0x1, UPT ;  /* 0x000000010f00788c */ /* 0x000fe2000bf25270 */
[----:B------:R-:W-:Y:S01]  /*30e0*/  PLOP3.LUT P2, PT, PT, PT, PT, 0x80, 0x8 ;  /* 0x000000000008781c */ /* 0x000fe20003f4f070 */
[----:B------:R-:W-:Y:S02]  /*30f0*/  UIADD3 UR17, UPT, UPT, UR14, 0x1, URZ ;  /* 0x000000010e117890 */ /* 0x000fe4000fffe0ff */
[----:B------:R-:W-:Y:S02]  /*3100*/  ULEA UR22, UR14, UR12, 0x7 ;  /* 0x0000000c0e167291 */ /* 0x000fe4000f8e38ff */
[----:B------:R-:W-:Y:S01]  /*3110*/  UISETP.NE.AND UP2, UPT, UR17, 0x4, UPT ;  /* 0x000000041100788c */ /* 0x000fe2000bf45270 */
[----:B------:R-:W-:Y:S01]  /*3120*/  PLOP3.LUT P0, PT, PT, PT, UP1, 0x80, 0x8 ;  /* 0x000000000008781c */ /* 0x000fe20003f0f018 */
[----:B------:R-:W-:Y:S02]  /*3130*/  ULEA UR24, UR14, UR11, 0x8 ;  /* 0x0000000b0e187291 */ /* 0x000fe4000f8e40ff */
[----:B------:R-:W-:Y:S02]  /*3140*/  USEL UR13, URZ, 0x1, UP2 ;  /* 0x00000001ff0d7887 */ /* 0x000fe40009000000 */
[----:B------:R-:W-:Y:S02]  /*3150*/  USEL UR17, UR17, URZ, UP2 ;  /* 0x000000ff11117287 */ /* 0x000fe40009000000 */
[----:B------:R-:W-:Y:S02]  /*3160*/  UIADD3 UR7, UPT, UPT, UR7, 0x20, URZ ;  /* 0x0000002007077890 */ /* 0x000fe4000fffe0ff */
[----:B------:R-:W-:Y:S01]  /*3170*/  @UP1 ULEA UR4, UR17, UR6, 0x3 ;  /* 0x0000000611041291 */ /* 0x000fe2000f8e18ff */
[----:B------:R-:W-:Y:S01]  /*3180*/  LOP3.LUT R8, R8, UR13, RZ, 0x3c, !PT ;  /* 0x0000000d08087c12 */ /* 0x000fe2000f8e3cff */
[----:B------:R-:W-:Y:S01]  /*3190*/  UMOV UR23, 0xc0004010 ;  /* 0xc000401000177882 */ /* 0x000fe20000000000 */
[----:B------:R-:W-:Y:S01]  /*31a0*/  UMOV UR25, 0xc0004010 ;  /* 0xc000401000197882 */ /* 0x000fe20000000000 */
[----:B------:R-:W-:Y:S01]  /*31b0*/  UIADD3 UR15, UPT, UPT, UR15, -0x1, URZ ;  /* 0xffffffff0f0f7890 */ /* 0x000fe2000fffe0ff */
[----:B-1----:R-:W-:Y:S01]  /*31c0*/  @P0 SHF.L.U32 R0, R8, 0x1f, RZ ;  /* 0x0000001f08000819 */ /* 0x002fe200000006ff */
[----:B------:R-:W-:Y:S03]  /*31d0*/  UMOV UR14, UR17 ;  /* 0x00000011000e7c82 */ /* 0x000fe60008000000 */
[----:B------:R2:W4:Y:S01]  /*31e0*/  @P0 SYNCS.PHASECHK.TRANS64.TRYWAIT P2, [UR4], R0 ;  /* 0x00000000ff0005a7 */ /* 0x0005220008041104 */
[----:B------:R2:W-:Y:S01]  /*31f0*/  UTCQMMA gdesc[UR24], gdesc[UR22], tmem[UR8], tmem[UR20], idesc[UR21], UP4 ;  /* 0x00ff1416180075ea */ /* 0x0005e2000a000308 */
[----:B------:R-:W-:Y:S01]  /*3200*/  UPLOP3.LUT UP4, UPT, UPT, UPT, UPT, 0x80, 0x8 ;  /* 0x000000000008789c */ /* 0x000fe20003f8f070 */
[----:B------:R2:W-:Y:S01]  /*3210*/  UTCBAR [UR7], URZ ;  /* 0x000000ff070073e9 */ /* 0x0005e200080000ff */
[----:B------:R-:W-:Y:S09]  /*3220*/  BRA.U UP0, `(.L_x_58) ;  /* 0xfffffffd008c7547 */ /* 0x000ff2000b83ffff */
.L_x_55:
[----:B------:R-:W-:Y:S01]  /*3230*/  UIADD3 UR18, UPT, UPT, UR18, 0x1, URZ ;  /* 0x0000000112127890 */ /* 0x000fe2000fffe0ff */
[C---:B------:R-:W-:Y:S01]  /*3240*/  ISETP.NE.AND P0, PT, R10.reuse, 0x2, PT ;  /* 0x000000020a00780c */ /* 0x040fe20003f05270 */
[----:B------:R-:W-:Y:S02]  /*3250*/  UIADD3 UR9, UPT, UPT, UR9, 0x80, URZ ;  /* 0x0000008009097890 */ /* 0x000fe4000fffe0ff */
[----:B------:R-:W-:Y:S01]  /*3260*/  UISETP.NE.AND UP0, UPT, UR18, 0x4, UPT ;  /* 0x000000041200788c */ /* 0x000fe2000bf05270 */
[----:B-12---:R-:W-:Y:S02]  /*3270*/  SEL R0, RZ, 0x1, P0 ;  /* 0x00000001ff007807 */ /* 0x006fe40000000000 */
[----:B------:R-:W-:Y:S01]  /*3280*/  SEL R10, R10, RZ, P0 ;  /* 0x000000ff0a0a7207 */ /* 0x000fe20000000000 */
[----:B------:R-:W-:Y:S01]  /*3290*/  USEL UR4, URZ, 0x1, UP0 ;  /* 0x00000001ff047887 */ /* 0x000fe20008000000 */
[----:B------:R-:W-:Y:S01]  /*32a0*/  LOP3.LUT R9, R9, R0, RZ, 0x3c, !PT ;  /* 0x0000000009097212 */ /* 0x000fe200078e3cff */
[----:B------:R-:W-:Y:S01]  /*32b0*/  USEL UR18, UR18, URZ, UP0 ;  /* 0x000000ff12127287 */ /* 0x000fe20008000000 */
[----:B------:R1:W-:Y:S03]  /*32c0*/  UTCBAR [UR9], URZ ;  /* 0x000000ff090073e9 */ /* 0x0003e600080000ff */
[----:B------:R-:W-:Y:S01]  /*32d0*/  LOP3.LUT R11, R11, UR4, RZ, 0x3c, !PT ;  /* 0x000000040b0b7c12 */ /* 0x000fe2000f8e3cff */
[----:B------:R-:W-:Y:S07]  /*32e0*/  @P1 BRA `(.L_x_59) ;  /* 0xfffffff800dc1947 */ /* 0x000fee000383ffff */
[----:B------:R-:W2:Y:S01]  /*32f0*/  S2UR UR4, SR_CgaCtaId ;  /* 0x00000000000479c3 */ /* 0x000ea20000008800 */
[----:B------:R-:W-:Y:S01]  /*3300*/  ELECT P0, URZ, PT ;  /* 0x0000000000ff782f */ /* 0x000fe20003800000 */
[----:B------:R-:W-:Y:S01]  /*3310*/  IMAD.MOV.U32 R0, RZ, RZ, 0x1 ;  /* 0x00000001ff007424 */ /* 0x000fe200078e00ff */
[----:B------:R-:W-:Y:S01]  /*3320*/  UIADD3 UR6, UPT, UPT, UR6, 0xa0, URZ ;  /* 0x000000a006067890 */ /* 0x000fe2000fffe0ff */
[----:B------:R-:W-:Y:S01]  /*3330*/  SHF.L.U32 R3, R11, 0x1f, RZ ;  /* 0x0000001f0b037819 */ /* 0x000fe200000006ff */
[----:B------:R-:W-:-:S03]  /*3340*/  UMOV UR5, 0x40 ;  /* 0x0000004000057882 */ /* 0x000fc60000000000 */
[----:B------:R-:W-:Y:S01]  /*3350*/  UVIRTCOUNT.DEALLOC.SMPOOL 0x80 ;  /* 0x000000800000784c */ /* 0x000fe20000000000 */
[----:B--2---:R-:W-:Y:S02]  /*3360*/  ULEA UR4, UR4, UR5, 0x18 ;  /* 0x0000000504047291 */ /* 0x004fe4000f8ec0ff */
[----:B------:R-:W-:-:S07]  /*3370*/  ULEA UR5, UR18, UR6, 0x3 ;  /* 0x0000000612057291 */ /* 0x000fce000f8e18ff */
[----:B------:R2:W-:Y:S02]  /*3380*/  @P0 STS.U8 [UR4+0x1c], R0 ;  /* 0x00001c00ff000988 */ /* 0x0005e40008000004 */
[----:B------:R-:W3:Y:S02]  /*3390*/  SYNCS.PHASECHK.TRANS64.TRYWAIT P0, [UR5], R3 ;  /* 0x00000003ff0075a7 */ /* 0x000ee40008001105 */
[----:B--23--:R-:W-:Y:S05]  /*33a0*/  @!P0 BRA `(.L_x_60) ;  /* 0x00000038004c8947 */ /* 0x00cfea0003800000 */
.L_x_115:
[----:B------:R-:W-:-:S04]  /*33b0*/  UIADD3 UR7, UPT, UPT, UR18, 0x1, URZ ;  /* 0x0000000112077890 */ /* 0x000fc8000fffe0ff */
[----:B------:R-:W-:-:S04]  /*33c0*/  UISETP.NE.AND UP0, UPT, UR7, 0x4, UPT ;  /* 0x000000040700788c */ /* 0x000fc8000bf05270 */
[----:B------:R-:W-:Y:S02]  /*33d0*/  USEL UR8, URZ, 0x1, UP0 ;  /* 0x00000001ff087887 */ /* 0x000fe40008000000 */
[----:B------:R-:W-:-:S04]  /*33e0*/  USEL UR7, UR7, URZ, UP0 ;  /* 0x000000ff07077287 */ /* 0x000fc80008000000 */
[----:B------:R-:W-:Y:S01]  /*33f0*/  ULEA UR5, UR7, UR6, 0x3 ;  /* 0x0000000607057291 */ /* 0x000fe2000f8e18ff */
[----:B------:R-:W-:-:S04]  /*3400*/  LOP3.LUT R2, R11, UR8, RZ, 0x3c, !PT ;  /* 0x000000080b027c12 */ /* 0x000fc8000f8e3cff */
[----:B--2---:R-:W-:-:S04]  /*3410*/  SHF.L.U32 R3, R2, 0x1f, RZ ;  /* 0x0000001f02037819 */ /* 0x004fc800000006ff */
[----:B------:R-:W2:Y:S02]  /*3420*/  SYNCS.PHASECHK.TRANS64.TRYWAIT P0, [UR5], R3 ;  /* 0x00000003ff0075a7 */ /* 0x000ea40008001105 */
[----:B--2---:R-:W-:Y:S05]  /*3430*/  @!P0 BRA `(.L_x_61) ;  /* 0x0000003800408947 */ /* 0x004fea0003800000 */
.L_x_117:
        /* <DEDUP_REMOVED lines=9> */
.L_x_119:
[----:B------:R-:W-:-:S04]  /*34d0*/  UIADD3 UR7, UPT, UPT, UR7, 0x1, URZ ;  /* 0x0000000107077890 */ /* 0x000fc8000fffe0ff */
[----:B------:R-:W-:-:S04]  /*34e0*/  UISETP.NE.AND UP0, UPT, UR7, 0x4, UPT ;  /* 0x000000040700788c */ /* 0x000fc8000bf05270 */
[----:B------:R-:W-:Y:S02]  /*34f0*/  USEL UR5, URZ, 0x1, UP0 ;  /* 0x00000001ff057887 */ /* 0x000fe40008000000 */
[----:B------:R-:W-:-:S04]  /*3500*/  USEL UR7, UR7, URZ, UP0 ;  /* 0x000000ff07077287 */ /* 0x000fc80008000000 */
[----:B------:R-:W-:Y:S01]  /*3510*/  ULEA UR7, UR7, UR6, 0x3 ;  /* 0x0000000607077291 */ /* 0x000fe2000f8e18ff */
[----:B--2---:R-:W-:-:S04]  /*3520*/  LOP3.LUT R3, R2, UR5, RZ, 0x3c, !PT ;  /* 0x0000000502037c12 */ /* 0x004fc8000f8e3cff */
[----:B------:R-:W-:-:S04]  /*3530*/  SHF.L.U32 R3, R3, 0x1f, RZ ;  /* 0x0000001f03037819 */ /* 0x000fc800000006ff */
[----:B------:R-:W2:Y:S02]  /*3540*/  SYNCS.PHASECHK.TRANS64.TRYWAIT P0, [UR7], R3 ;  /* 0x00000003ff0075a7 */ /* 0x000ea40008001107 */
[----:B--2---:R-:W-:Y:S05]  /*3550*/  @!P0 BRA `(.L_x_63) ;  /* 0x0000003800288947 */ /* 0x004fea0003800000 */
.L_x_121:
[----:B------:R-:W-:Y:S01]  /*3560*/  NOP ;  /* 0x0000000000007918 */ /* 0x000fe20000000000 */
[----:B--2---:R-:W2:Y:S01]  /*3570*/  LDS R0, [UR4+0x14] ;  /* 0x00001404ff007984 */ /* 0x004ea20008000800 */
[----:B------:R-:W-:Y:S01]  /*3580*/  ULOP3.LUT UR6, UR19, 0xffff, URZ, 0xc0, !UPT ;  /* 0x0000ffff13067892 */ /* 0x000fe2000f8ec0ff */
[----:B------:R-:W-:Y:S01]  /*3590*/  UMOV UR8, 0xffff ;  /* 0x0000ffff00087882 */ /* 0x000fe20000000000 */
[----:B------:R-:W-:Y:S02]  /*35a0*/  UMOV UR5, 0x1 ;  /* 0x0000000100057882 */ /* 0x000fe40000000000 */
[----:B------:R-:W-:-:S04]  /*35b0*/  USHF.R.U32.HI UR6, URZ, 0x5, UR6 ;  /* 0x00000005ff067899 */ /* 0x000fc80008011606 */
[----:B------:R-:W-:Y:S02]  /*35c0*/  USHF.L.U32 UR8, UR8, UR6, URZ ;  /* 0x0000000608087299 */ /* 0x000fe400080006ff */
[----:B------:R-:W-:-:S04]  /*35d0*/  USHF.L.U32 UR5, UR5, UR6, URZ ;  /* 0x0000000605057299 */ /* 0x000fc800080006ff */
[----:B--2---:R-:W-:-:S04]  /*35e0*/  LOP3.LUT R0, R0, UR8, RZ, 0xc0, !PT ;  /* 0x0000000800007c12 */ /* 0x004fc8000f8ec0ff */
[----:B------:R-:W-:-:S13]  /*35f0*/  ISETP.NE.AND P0, PT, R0, UR8, PT ;  /* 0x0000000800007c0c */ /* 0x000fda000bf05270 */
[----:B------:R-:W-:Y:S05]  /*3600*/  @P0 BRA `(.L_x_64) ;  /* 0x0000000000580947 */ /* 0x000fea0003800000 */
[----:B------:R-:W2:Y:S02]  /*3610*/  LDS R0, [UR4+0x18] ;  /* 0x00001804ff007984 */ /* 0x000ea40008000800 */
[----:B--2---:R-:W-:-:S04]  /*3620*/  LOP3.LUT R0, R0, UR5, RZ, 0xc0, !PT ;  /* 0x0000000500007c12 */ /* 0x004fc8000f8ec0ff */
[----:B------:R-:W-:-:S13]  /*3630*/  ISETP.NE.AND P0, PT, R0, UR5, PT ;  /* 0x0000000500007c0c */ /* 0x000fda000bf05270 */
[----:B------:R-:W-:Y:S05]  /*3640*/  @P0 BRA `(.L_x_65) ;  /* 0x00000000003c0947 */ /* 0x000fea0003800000 */
[----:B------:R-:W2:Y:S01]  /*3650*/  S2R R2, SR_LANEID ;  /* 0x0000000000027919 */ /* 0x000ea20000000000 */
[----:B------:R-:W-:Y:S01]  /*3660*/  ULOP3.LUT UR8, URZ, UR8, URZ, 0x33, !UPT ;  /* 0x00000008ff087292 */ /* 0x000fe2000f8e33ff */
[----:B------:R-:W-:Y:S01]  /*3670*/  LOP3.LUT R4, RZ, UR5, RZ, 0x33, !PT ;  /* 0x00000005ff047c12 */ /* 0x000fe2000f8e33ff */
[----:B------:R-:W-:Y:S02]  /*3680*/  VOTEU.ANY UR7, UPT, PT ;  /* 0x0000000000077886 */ /* 0x000fe400038e0100 */
[----:B------:R-:W-:Y:S01]  /*3690*/  UFLO.U32 UR7, UR7 ;  /* 0x00000007000772bd */ /* 0x000fe200080e0000 */
[----:B------:R-:W3:Y:S01]  /*36a0*/  REDUX UR5, R4 ;  /* 0x00000000040573c4 */ /* 0x000ee20000000000 */
[----:B------:R-:W-:-:S06]  /*36b0*/  IMAD.U32 R0, RZ, RZ, UR8 ;  /* 0x00000008ff007e24 */ /* 0x000fcc000f8e00ff */
[----:B------:R1:W-:Y:S01]  /*36c0*/  UTCATOMSWS.AND URZ, UR8 ;  /* 0x0000000800ff79e3 */ /* 0x0003e20008000000 */
[----:B------:R-:W4:Y:S01]  /*36d0*/  REDUX UR6, R0 ;  /* 0x00000000000673c4 */ /* 0x000f220000000000 */
[----:B--2---:R-:W-:Y:S01]  /*36e0*/  ISETP.EQ.U32.AND P0, PT, R2, UR7, PT ;  /* 0x0000000702007c0c */ /* 0x004fe2000bf02070 */
[----:B---3--:R-:W-:Y:S01]  /*36f0*/  IMAD.U32 R2, RZ, RZ, UR5 ;  /* 0x00000005ff027e24 */ /* 0x008fe2000f8e00ff */
[----:B----4-:R-:W-:-:S11]  /*3700*/  MOV R3, UR6 ;  /* 0x0000000600037c02 */ /* 0x010fd60008000f00 */
[----:B------:R1:W-:Y:S04]  /*3710*/  @P0 ATOMS.AND RZ, [UR4+0x14], R3 ;  /* 0x00001403ffff098c */ /* 0x0003e8000a800004 */
[----:B------:R1:W-:Y:S01]  /*3720*/  @P0 ATOMS.AND RZ, [UR4+0x18], R2 ;  /* 0x00001802ffff098c */ /* 0x0003e2000a800004 */
[----:B------:R-:W-:Y:S05]  /*3730*/  BRA `(.L_x_66) ;  /* 0x0000000000147947 */ /* 0x000fea0003800000 */
.L_x_65:
[----:B------:R-:W-:Y:S02]  /*3740*/  MOV R2, 0x3760 ;  /* 0x0000376000027802 */ /* 0x000fe40000000f00 */
[----:B-1--45:R-:W-:Y:S05]  /*3750*/  CALL.REL.NOINC `($__internal_0_$__cuda_sm10x_tcgen05_guardrail_trap_col_being_dealloced_not_returned_by_alloc) ;  /* 0x0000003800447944 */ /* 0x032fea0003c00000 */
[----:B------:R-:W-:Y:S05]  /*3760*/  BRA `(.L_x_66) ;  /* 0x0000000000087947 */ /* 0x000fea0003800000 */
.L_x_64:
[----:B------:R-:W-:Y:S02]  /*3770*/  MOV R2, 0x3790 ;  /* 0x0000379000027802 */ /* 0x000fe40000000f00 */
[----:B-1--45:R-:W-:Y:S05]  /*3780*/  CALL.REL.NOINC `($__internal_2_$__cuda_sm10x_tcgen05_guardrail_trap_unallocated_columns_being_dealloced) ;  /* 0x0000003800507944 */ /* 0x032fea0003c00000 */
.L_x_66:
[----:B------:R-:W-:Y:S01]  /*3790*/  NOP ;  /* 0x0000000000007918 */ /* 0x000fe20000000000 */
[----:B-1----:R-:W-:Y:S05]  /*37a0*/  EXIT ;  /* 0x000000000000794d */ /* 0x002fea0003800000 */
.L_x_48:
[----:B------:R-:W-:-:S09]  /*37b0*/  UISETP.NE.OR UP2, UPT, UR8, 0x3, !UP2 ;  /* 0x000000030800788c */ /* 0x000fd2000d745670 */
[----:B------:R-:W-:Y:S05]  /*37c0*/  BRA.U UP2, `(.L_x_67) ;  /* 0x0000000902c87547 */ /* 0x000fea000b800000 */
[----:B------:R-:W1:Y:S01]  /*37d0*/  LDCU.64 UR6, c[0x0][0x888] ;  /* 0x00011100ff0677ac */ /* 0x000e620008000a00 */
[----:B------:R-:W2:Y:S01]  /*37e0*/  LDC R0, c[0x0][0xb30] ;  /* 0x0002cc00ff007b82 */ /* 0x000ea20000000800 */
[----:B------:R-:W-:Y:S01]  /*37f0*/  IMAD.MOV.U32 R30, RZ, RZ, 0x1 ;  /* 0x00000001ff1e7424 */ /* 0x000fe200078e00ff */
[----:B------:R-:W-:Y:S01]  /*3800*/  CS2R R28, SRZ ;  /* 0x00000000001c7805 */ /* 0x000fe2000001ff00 */
[----:B------:R-:W4:Y:S01]  /*3810*/  LDCU.64 UR4, c[0x0][0x890] ;  /* 0x00011200ff0477ac */ /* 0x000f220008000a00 */
[----:B------:R-:W-:Y:S01]  /*3820*/  IMAD.MOV.U32 R25, RZ, RZ, 0x2000 ;  /* 0x00002000ff197424 */ /* 0x000fe200078e00ff */
[----:B------:R-:W-:-:S03]  /*3830*/  UMOV UR8, 0x400 ;  /* 0x0000040000087882 */ /* 0x000fc60000000000 */
[----:B------:R-:W3:Y:S01]  /*3840*/  LDC R19, c[0x0][0x370] ;  /* 0x0000dc00ff137b82 */ /* 0x000ee20000000800 */
[----:B------:R-:W-:-:S07]  /*3850*/  UPLOP3.LUT UP1, UPT, UPT, UPT, UPT, 0x40, 0x4 ;  /* 0x000000000004789c */ /* 0x000fce0003f2e870 */
[----:B------:R-:W3:Y:S01]  /*3860*/  LDC R2, c[0x0][0xb0c] ;  /* 0x0002c300ff027b82 */ /* 0x000ee20000000800 */
[----:B-1----:R-:W-:Y:S02]  /*3870*/  UISETP.NE.U32.AND UP2, UPT, UR6, URZ, UPT ;  /* 0x000000ff0600728c */ /* 0x002fe4000bf45070 */
[----:B------:R-:W-:Y:S02]  /*3880*/  ULEA UR6, UR37, UR8, 0x18 ;  /* 0x0000000825067291 */ /* 0x000fe4000f8ec0ff */
[----:B------:R-:W-:Y:S02]  /*3890*/  UISETP.NE.AND.EX UP2, UPT, UR7, URZ, UPT, UP2 ;  /* 0x000000ff0700728c */ /* 0x000fe4000bf45320 */
[----:B------:R-:W-:Y:S01]  /*38a0*/  UIADD3 UR7, UPT, UPT, UR6, 0x40, URZ ;  /* 0x0000004006077890 */ /* 0x000fe2000fffe0ff */
[----:B------:R-:W1:Y:S01]  /*38b0*/  LDC R18, c[0x0][0xb20] ;  /* 0x0002c800ff127b82 */ /* 0x000e620000000800 */
[----:B----4-:R-:W-:Y:S01]  /*38c0*/  UISETP.NE.U32.AND UP3, UPT, UR4, URZ, UPT ;  /* 0x000000ff0400728c */ /* 0x010fe2000bf65070 */
[----:B--2---:R-:W-:Y:S01]  /*38d0*/  ISETP.NE.AND P1, PT, R0, 0x1, PT ;  /* 0x000000010000780c */ /* 0x004fe20003f25270 */
[----:B------:R-:W-:-:S02]  /*38e0*/  UPRMT UR37, UR37, 0x654, UR7 ;  /* 0x0000065425257896 */ /* 0x000fc40008000007 */
[----:B------:R-:W-:-:S03]  /*38f0*/  UISETP.NE.AND.EX UP3, UPT, UR5, URZ, UPT, UP3 ;  /* 0x000000ff0500728c */ /* 0x000fc6000bf65330 */
[----:B------:R-:W2:Y:S08]  /*3900*/  LDC.64 R32, c[0x0][0x348] ;  /* 0x0000d200ff207b82 */ /* 0x000eb00000000a00 */
[----:B------:R-:W4:Y:S08]  /*3910*/  LDC.64 R16, c[0x0][0xb10] ;  /* 0x0002c400ff107b82 */ /* 0x000f300000000a00 */
[----:B------:R-:W1:Y:S08]  /*3920*/  LDC.64 R6, c[0x0][0xb18] ;  /* 0x0002c600ff067b82 */ /* 0x000e700000000a00 */
[----:B------:R-:W1:Y:S08]  /*3930*/  LDC.64 R4, c[0x0][0xb28] ;  /* 0x0002ca00ff047b82 */ /* 0x000e700000000a00 */
[----:B---3--:R-:W1:Y:S02]  /*3940*/  LDC R24, c[0x0][0x374] ;  /* 0x0000dd00ff187b82 */ /* 0x008e640000000800 */
.L_x_75:
[C---:B------:R-:W-:Y:S02]  /*3950*/  LEA R0, R29.reuse, UR6, 0x3 ;  /* 0x000000061d007c11 */ /* 0x040fe4000f8e18ff */
[----:B------:R-:W-:Y:S02]  /*3960*/  SHF.L.U32 R3, R28, 0x1f, RZ ;  /* 0x0000001f1c037819 */ /* 0x000fe400000006ff */
[----:B------:R-:W-:Y:S02]  /*3970*/  LEA R20, R29, UR6, 0x4 ;  /* 0x000000061d147c11 */ /* 0x000fe4000f8e20ff */
[----:B---3--:R-:W3:Y:S02]  /*3980*/  SYNCS.PHASECHK.TRANS64.TRYWAIT P0, [R0+URZ+0x60], R3 ;  /* 0x00006003000075a7 */ /* 0x008ee400080011ff */
[----:B---3--:R-:W-:Y:S05]  /*3990*/  @!P0 BRA `(.L_x_68) ;  /* 0x0000003400308947 */ /* 0x008fea0003800000 */
.L_x_122:
[----:B------:R-:W-:Y:S01]  /*39a0*/  ISETP.GE.AND P0, PT, R72, 0x1, PT ;  /* 0x000000014800780c */ /* 0x000fe20003f06270 */
[----:B------:R-:W1:Y:S01]  /*39b0*/  LDS.128 R20, [R20+0xf0] ;  /* 0x0000f00014147984 */ /* 0x000e620000000c00 */
[----:B------:R-:W-:Y:S01]  /*39c0*/  ISETP.NE.U32.AND P4, PT, RZ, UR4, PT ;  /* 0x00000004ff007c0c */ /* 0x000fe2000bf85070 */
[----:B---3--:R-:W-:Y:S01]  /*39d0*/  VIADD R0, R0, 0x70 ;  /* 0x0000007000007836 */ /* 0x008fe20000000000 */
[----:B------:R-:W-:Y:S02]  /*39e0*/  SHF.L.U32 R26, R30, 0x1f, RZ ;  /* 0x0000001f1e1a7819 */ /* 0x000fe400000006ff */
[----:B------:R-:W-:Y:S02]  /*39f0*/  ISETP.NE.AND.EX P4, PT, RZ, UR5, PT, P4 ;  /* 0x00000005ff007c0c */ /* 0x000fe4000bf85340 */
[----:B------:R-:W-:Y:S01]  /*3a00*/  PRMT R0, RZ, 0x654, R0 ;  /* 0x00000654ff007816 */ /* 0x000fe20000000000 */
[----:B------:R-:W-:Y:S01]  /*3a10*/  @!PT LDS RZ, [RZ] ;  /* 0x00000000fffff984 */ /* 0x000fe20000000800 */
[----:B------:R-:W-:Y:S01]  /*3a20*/  @!PT LDS RZ, [RZ] ;  /* 0x00000000fffff984 */ /* 0x000fe20000000800 */
[----:B------:R-:W-:Y:S01]  /*3a30*/  @!PT LDS RZ, [RZ] ;  /* 0x00000000fffff984 */ /* 0x000fe20000000800 */
[----:B------:R-:W-:Y:S01]  /*3a40*/  @!PT LDS RZ, [RZ] ;  /* 0x00000000fffff984 */ /* 0x000fe20000000800 */
[----:B------:R3:W-:Y:S06]  /*3a50*/  MEMBAR.ALL.CTA ;  /* 0x0000000000007992 */ /* 0x0007ec0000008000 */
[----:B---3--:R-:W3:Y:S02]  /*3a60*/  FENCE.VIEW.ASYNC.S ;  /* 0x00000000000073c6 */ /* 0x008ee40000000000 */
[----:B---3--:R3:W-:Y:S01]  /*3a70*/  SYNCS.ARRIVE.TRANS64.RED.A1T0 RZ, [R0+URZ], RZ ;  /* 0x000000ff00ff79a7 */ /* 0x0087e200081004ff */
[----:B-1----:R-:W-:Y:S11]  /*3a80*/  LOP3.LUT P3, RZ, R22, 0x1, RZ, 0xc0, !PT ;  /* 0x0000000116ff7812 */ /* 0x002ff6000786c0ff */
[----:B------:R-:W-:Y:S02]  /*3a90*/  @!UPT UIADD3 URZ, UPT, UPT, URZ, URZ, URZ ;  /* 0x000000fffffff290 */ /* 0x000fe4000fffe0ff */
[----:B------:R-:W-:Y:S02]  /*3aa0*/  @P3 MOV R13, R20 ;  /* 0x00000014000d3202 */ /* 0x000fe40000000f00 */
[----:B------:R-:W-:Y:S01]  /*3ab0*/  @P3 LOP3.LUT R8, R21, 0xffff, RZ, 0xc0, !PT ;  /* 0x0000ffff15083812 */ /* 0x000fe200078ec0ff */
[----:B---3--:R-:W-:Y:S06]  /*3ac0*/  @!P0 BRA `(.L_x_69) ;  /* 0x0000000000a48947 */ /* 0x008fec0003800000 */
[----:B------:R-:W-:Y:S01]  /*3ad0*/  IMAD.HI.U32 R31, R24, R7, RZ ;  /* 0x00000007181f7227 */ /* 0x000fe200078e00ff */
[----:B------:R-:W-:Y:S02]  /*3ae0*/  ISETP.NE.AND P0, PT, R6, 0x1, PT ;  /* 0x000000010600780c */ /* 0x000fe40003f05270 */
[----:B------:R-:W-:Y:S01]  /*3af0*/  ISETP.NE.AND P2, PT, R72, 0x1, PT ;  /* 0x000000014800780c */ /* 0x000fe20003f45270 */
[----:B----4-:R-:W-:Y:S01]  /*3b00*/  IMAD.HI.U32 R34, R19, R16, RZ ;  /* 0x0000001013227227 */ /* 0x010fe200078e00ff */
[----:B------:R-:W-:Y:S02]  /*3b10*/  SHF.R.U32.HI R31, RZ, R18, R31 ;  /* 0x00000012ff1f7219 */ /* 0x000fe4000001161f */
[----:B------:R-:W-:Y:S01]  /*3b20*/  ISETP.NE.AND P5, PT, R2, 0x1, PT ;  /* 0x000000010200780c */ /* 0x000fe20003fa5270 */
[----:B------:R-:W-:Y:S01]  /*3b30*/  IMAD.HI.U32 R36, R13, R16, RZ ;  /* 0x000000100d247227 */ /* 0x000fe200078e00ff */
[----:B------:R-:W-:Y:S02]  /*3b40*/  SHF.R.U32.HI R34, RZ, R17, R34 ;  /* 0x00000011ff227219 */ /* 0x000fe40000011622 */
[----:B------:R-:W-:Y:S01]  /*3b50*/  SEL R3, R24, R31, !P0 ;  /* 0x0000001f18037207 */ /* 0x000fe20004000000 */
[C---:B------:R-:W-:Y:S01]  /*3b60*/  IMAD.HI.U32 R31, R8.reuse, R7, RZ ;  /* 0x00000007081f7227 */ /* 0x040fe200078e00ff */
[----:B------:R-:W-:Y:S02]  /*3b70*/  SEL R11, R19, R34, !P5 ;  /* 0x00000022130b7207 */ /* 0x000fe40006800000 */
[----:B------:R-:W-:Y:S01]  /*3b80*/  SHF.R.U32.HI R36, RZ, R17, R36 ;  /* 0x00000011ff247219 */ /* 0x000fe20000011624 */
[----:B------:R-:W-:Y:S01]  /*3b90*/  IMAD.HI.U32 R38, R3, R4, RZ ;  /* 0x0000000403267227 */ /* 0x000fe200078e00ff */
[----:B------:R-:W-:Y:S03]  /*3ba0*/  SHF.R.U32.HI R31, RZ, R18, R31 ;  /* 0x00000012ff1f7219 */ /* 0x000fe6000001161f */
[----:B------:R-:W-:Y:S01]  /*3bb0*/  IMAD.HI.U32 R34, R11, R4, RZ ;  /* 0x000000040b227227 */ /* 0x000fe200078e00ff */
[----:B------:R-:W-:Y:S02]  /*3bc0*/  @P2 SHF.R.U32.HI R3, RZ, R5, R38 ;  /* 0x00000005ff032219 */ /* 0x000fe40000011626 */
[----:B------:R-:W-:Y:S02]  /*3bd0*/  SEL R9, R8, R31, !P0 ;  /* 0x0000001f08097207 */ /* 0x000fe40004000000 */
[----:B------:R-:W-:Y:S01]  /*3be0*/  @P2 SHF.R.U32.HI R11, RZ, R5, R34 ;  /* 0x00000005ff0b2219 */ /* 0x000fe20000011622 */
[C---:B------:R-:W-:Y:S01]  /*3bf0*/  IMAD R10, R72.reuse, R3, RZ ;  /* 0x00000003480a7224 */ /* 0x040fe200078e02ff */
[----:B------:R-:W-:Y:S01]  /*3c00*/  SEL R3, R13, R36, !P5 ;  /* 0x000000240d037207 */ /* 0x000fe20006800000 */
[C---:B------:R-:W-:Y:S03]  /*3c10*/  IMAD.HI.U32 R14, R9.reuse, R4, RZ ;  /* 0x00000004090e7227 */ /* 0x040fe600078e00ff */
[----:B------:R-:W-:Y:S01]  /*3c20*/  ISETP.GE.AND P0, PT, R9, R10, PT ;  /* 0x0000000a0900720c */ /* 0x000fe20003f06270 */
[C---:B------:R-:W-:Y:S01]  /*3c30*/  IMAD R12, R72.reuse, R11, RZ ;  /* 0x0000000b480c7224 */ /* 0x040fe200078e02ff */
[-C--:B------:R-:W-:Y:S04]  /*3c40*/  SHF.R.U32.HI R14, RZ, R5.reuse, R14 ;  /* 0x00000005ff0e7219 */ /* 0x080fe8000001160e */
[----:B------:R-:W-:Y:S02]  /*3c50*/  ISETP.GE.OR P0, PT, R3, R12, P0 ;  /* 0x0000000c0300720c */ /* 0x000fe40000706670 */
[----:B------:R-:W-:Y:S05]  /*3c60*/  SEL R15, R9, R14, !P2 ;  /* 0x0000000e090f7207 */ /* 0x000fea0005000000 */
[----:B------:R-:W-:Y:S04]  /*3c70*/  IMAD.MOV R14, RZ, RZ, -R15 ;  /* 0x000000ffff0e7224 */ /* 0x000fe800078e0a0f */
[----:B------:R-:W-:Y:S02]  /*3c80*/  IMAD R14, R72, R14, R9 ;  /* 0x0000000e480e7224 */ /* 0x000fe400078e0209 */
[C---:B------:R-:W-:Y:S05]  /*3c90*/  @!P0 IMAD.HI.U32 R10, R3.reuse, R4, RZ ;  /* 0x00000004030a8227 */ /* 0x040fea00078e00ff */
[----:B------:R-:W-:Y:S04]  /*3ca0*/  @!P0 SHF.R.U32.HI R10, RZ, R5, R10 ;  /* 0x00000005ff0a8219 */ /* 0x000fe8000001160a */
[----:B------:R-:W-:Y:S01]  /*3cb0*/  @!P0 SEL R0, R3, R10, !P2 ;  /* 0x0000000a03008207 */ /* 0x000fe20005000000 */
[----:B------:R-:W-:Y:S03]  /*3cc0*/  IMAD.MOV R10, RZ, RZ, -R3 ;  /* 0x000000ffff0a7224 */ /* 0x000fe600078e0a03 */
[----:B------:R-:W-:Y:S01]  /*3cd0*/  @!P0 IADD3 R15, PT, PT, R15, -R0, RZ ;  /* 0x800000000f0f8210 */ /* 0x000fe20007ffe0ff */
[----:B------:R-:W-:Y:S01]  /*3ce0*/  @!P0 IMAD R0, R11, R14, R0 ;  /* 0x0000000e0b008224 */ /* 0x000fe200078e0200 */
[----:B------:R-:W-:Y:S01]  /*3cf0*/  IADD3 R11, PT, PT, -R9, RZ, RZ ;  /* 0x000000ff090b7210 */ /* 0x000fe20007ffe1ff */
[----:B------:R-:W-:Y:S02]  /*3d00*/  IMAD R13, R2, R10, R13 ;  /* 0x0000000a020d7224 */ /* 0x000fe400078e020d */
[----:B------:R-:W-:Y:S02]  /*3d10*/  @!P0 IMAD R9, R15, R72, R3 ;  /* 0x000000480f098224 */ /* 0x000fe400078e0203 */
[----:B------:R-:W-:Y:S02]  /*3d20*/  @!P0 IMAD.MOV.U32 R3, RZ, RZ, R0 ;  /* 0x000000ffff038224 */ /* 0x000fe400078e0000 */
[----:B------:R-:W-:Y:S02]  /*3d30*/  IMAD R8, R6, R11, R8 ;  /* 0x0000000b06087224 */ /* 0x000fe400078e0208 */
[----:B------:R-:W-:Y:S02]  /*3d40*/  IMAD R13, R3, R2, R13 ;  /* 0x00000002030d7224 */ /* 0x000fe400078e020d */
[----:B------:R-:W-:Y:S02]  /*3d50*/  IMAD R8, R9, R6, R8 ;  /* 0x0000000609087224 */ /* 0x000fe400078e0208 */
.L_x_69:
[----:B------:R-:W-:Y:S05]  /*3d60*/  BRA.U UP1, `(.L_x_70) ;  /* 0x0000000101107547 */ /* 0x000fea000b800000 */
[----:B------:R-:W-:Y:S04]  /*3d70*/  MOV R0, UR13 ;  /* 0x0000000d00007c02 */ /* 0x000fe80008000f00 */
[----:B------:R-:W-:Y:S04]  /*3d80*/  SHF.L.U32 R3, R0, 0x1f, RZ ;  /* 0x0000001f00037819 */ /* 0x000fe800000006ff */
[----:B------:R-:W1:Y:S02]  /*3d90*/  SYNCS.PHASECHK.TRANS64.TRYWAIT P0, [UR6+0x58], R3 ;  /* 0x00005803ff0075a7 */ /* 0x000e640008001106 */
[----:B-1----:R-:W-:Y:S05]  /*3da0*/  @!P0 BRA `(.L_x_71) ;  /* 0x0000003000408947 */ /* 0x002fea0003800000 */
.L_x_70:
[----:B------:R-:W-:Y:S05]  /*3db0*/  BRA.U !UP3, `(.L_x_72) ;  /* 0x000000010b347547 */ /* 0x000fea000b800000 */
[----:B------:R-:W-:Y:S01]  /*3dc0*/  UPLOP3.LUT UP0, UPT, UPT, UPT, UP2, 0x80, 0x8 ;  /* 0x000000000008789c */ /* 0x000fe20003f0f020 */
[----:B-1----:R-:W-:Y:S02]  /*3dd0*/  HFMA2 R0, -RZ, RZ, 0, 5.9604644775390625e-08 ;  /* 0x00000001ff007431 */ /* 0x002fe400000001ff */
[----:B------:R-:W-:Y:S03]  /*3de0*/  IMAD.MOV.U32 R164, RZ, RZ, 0x1 ;  /* 0x00000001ffa47424 */ /* 0x000fe600078e00ff */
[----:B------:R-:W-:Y:S05]  /*3df0*/  PLOP3.LUT P0, PT, PT, PT, UP0, 0x80, 0x8 ;  /* 0x000000000008781c */ /* 0x000fea0003f0f008 */
[----:B------:R-:W1:Y:S01]  /*3e00*/  @UP0 LDCU.64 UR8, c[0x0][0x888] ;  /* 0x00011100ff0807ac */ /* 0x000e620008000a00 */
[----:B------:R-:W-:Y:S07]  /*3e10*/  @UP0 UIMAD UR7, UR36, UR4, URZ ;  /* 0x00000004240702a4 */ /* 0x000fee000f8e02ff */
[----:B------:R-:W-:Y:S01]  /*3e20*/  @!P0 PRMT R164, R0, 0x7610, R164 ;  /* 0x0000761000a48816 */ /* 0x000fe200000000a4 */
[----:B-1----:R-:W-:Y:S03]  /*3e30*/  @UP0 UIMAD.WIDE UR8, UR7, 0x4, UR8 ;  /* 0x00000004070808a5 */ /* 0x002fe6000f8e0208 */
[----:B------:R-:W1:Y:S03]  /*3e40*/  @!UP0 LDCU UR7, c[0x0][0x880] ;  /* 0x00011000ff0787ac */ /* 0x000e660008000800 */
[----:B------:R-:W-:Y:S01]  /*3e50*/  IMAD.U32 R10, RZ, RZ, UR8 ;  /* 0x00000008ff0a7e24 */ /* 0x000fe2000f8e00ff */
[----:B------:R-:W-:Y:S05]  /*3e60*/  MOV R11, UR9 ;  /* 0x00000009000b7c02 */ /* 0x000fea0008000f00 */
[----:B-----5:R3:W5:Y:S02]  /*3e70*/  @P0 LDG.E R81, desc[UR40][R10.64] ;  /* 0x000000280a510981 */ /* 0x020764000c1e1900 */
[----:B-1-3--:R-:W-:Y:S07]  /*3e80*/  @!P0 IMAD.U32 R81, RZ, RZ, UR7 ;  /* 0x00000007ff518e24 */ /* 0x00afee000f8e00ff */
.L_x_72:
[----:B-----5:R-:W-:Y:S01]  /*3e90*/  @!P4 FSETP.EQ.AND P5, PT, R81, RZ, PT ;  /* 0x000000ff5100c20b */ /* 0x020fe20003fa2000 */
[----:B------:R-:W-:Y:S01]  /*3ea0*/  @!UPT UIADD3 URZ, UPT, UPT, URZ, URZ, URZ ;  /* 0x000000fffffff290 */ /* 0x000fe2000fffe0ff */
[----:B------:R-:W-:Y:S11]  /*3eb0*/  @!P4 BRA `(.L_x_73) ;  /* 0x000000000014c947 */ /* 0x000ff60003800000 */
[----:B------:R-:W-:Y:S02]  /*3ec0*/  LOP3.LUT P0, RZ, R164, 0xff, RZ, 0xc0, !PT ;  /* 0x000000ffa4ff7812 */ /* 0x000fe4000780c0ff */
[----:B------:R-:W-:Y:S04]  /*3ed0*/  PLOP3.LUT P5, PT, PT, PT, UP0, 0x80, 0x8 ;  /* 0x000000000008781c */ /* 0x000fe80003faf008 */
[----:B------:R-:W-:Y:S07]  /*3ee0*/  PLOP3.LUT P5, PT, P5, PT, PT, 0x8, 0x80 ;  /* 0x000000000080781c */ /* 0x000fee0002fae170 */
[----:B------:R-:W-:Y:S11]  /*3ef0*/  @P0 FSETP.EQ.AND P5, PT, R81, RZ, PT ;  /* 0x000000ff5100020b */ /* 0x000ff60003fa2000 */
[----:B------:R-:W-:Y:S02]  /*3f00*/  @!UPT UIADD3 URZ, UPT, UPT, URZ, URZ, URZ ;  /* 0x000000fffffff290 */ /* 0x000fe4000fffe0ff */
.L_x_73:
[----:B------:R-:W3:Y:S01]  /*3f10*/  SYNCS.PHASECHK.TRANS64.TRYWAIT P4, [UR6+0x48], R26 ;  /* 0x0000481aff0075a7 */ /* 0x000ee20008081106 */
[----:B------:R-:W-:Y:S01]  /*3f20*/  @P3 SHF.R.U32.HI R27, RZ, 0x10, R21 ;  /* 0x00000010ff1b3819 */ /* 0x000fe20000011615 */
[----:B------:R-:W-:Y:S01]  /*3f30*/  VIADD R29, R29, 0x1 ;  /* 0x000000011d1d7836 */ /* 0x000fe20000000000 */
[----:B------:R-:W5:Y:S08]  /*3f40*/  LDC.64 R14, c[0x0][0xb10] ;  /* 0x0002c400ff0e7b82 */ /* 0x000f700000000a00 */
[----:B------:R-:W2:Y:S08]  /*3f50*/  LDC.64 R10, c[0x0][0xb18] ;  /* 0x0002c600ff0a7b82 */ /* 0x000eb00000000a00 */
[----:B-1----:R-:W1:Y:S08]  /*3f60*/  @!P1 LDC R0, c[0x0][0xb20] ;  /* 0x0002c800ff009b82 */ /* 0x002e700000000800 */
[----:B------:R-:W4:Y:S01]  /*3f70*/  @!P1 LDC R3, c[0x0][0xb0c] ;  /* 0x0002c300ff039b82 */ /* 0x000f220000000800 */
[----:B-----5:R-:W-:Y:S05]  /*3f80*/  @!P1 IMAD.HI.U32 R14, R13, R14, RZ ;  /* 0x0000000e0d0e9227 */ /* 0x020fea00078e00ff */
[----:B------:R-:W-:Y:S01]  /*3f90*/  @!P1 SHF.R.U32.HI R14, RZ, R15, R14 ;  /* 0x0000000fff0e9219 */ /* 0x000fe2000001160e */
[----:B--2---:R-:W-:Y:S01]  /*3fa0*/  @!P1 IMAD.HI.U32 R11, R8, R11, RZ ;  /* 0x0000000b080b9227 */ /* 0x004fe200078e00ff */
[----:B------:R-:W-:Y:S04]  /*3fb0*/  @!P1 ISETP.NE.AND P0, PT, R10, 0x1, PT ;  /* 0x000000010a00980c */ /* 0x000fe80003f05270 */
[----:B-1----:R-:W-:Y:S02]  /*3fc0*/  @!P1 SHF.R.U32.HI R9, RZ, R0, R11 ;  /* 0x00000000ff099219 */ /* 0x002fe4000001160b */
[----:B----4-:R-:W-:Y:S02]  /*3fd0*/  @!P1 ISETP.NE.AND P2, PT, R3, 0x1, PT ;  /* 0x000000010300980c */ /* 0x010fe40003f45270 */
[----:B------:R-:W-:Y:S02]  /*3fe0*/  @!P1 SEL R9, R8, R9, !P0 ;  /* 0x0000000908099207 */ /* 0x000fe40004000000 */
[----:B------:R-:W-:Y:S02]  /*3ff0*/  ELECT P0, URZ, PT ;  /* 0x0000000000ff782f */ /* 0x000fe40003800000 */
[----:B------:R-:W-:Y:S05]  /*4000*/  @!P1 SEL R14, R13, R14, !P2 ;  /* 0x0000000e0d0e9207 */ /* 0x000fea0005000000 */
[----:B------:R-:W-:Y:S02]  /*4010*/  @!P1 IMAD.IADD R0, R9, 0x1, -R14 ;  /* 0x0000000109009824 */ /* 0x000fe400078e0a0e */
[----:B------:R-:W-:Y:S02]  /*4020*/  @!P1 IMAD.IADD R9, R14, 0x1, -R9 ;  /* 0x000000010e099824 */ /* 0x000fe400078e0a09 */
[----:B------:R-:W-:Y:S02]  /*4030*/  @!P1 IMAD R13, R0, R3, R13 ;  /* 0x00000003000d9224 */ /* 0x000fe400078e020d */
[----:B------:R-:W-:Y:S01]  /*4040*/  @!P1 IMAD R8, R9, R10, R8 ;  /* 0x0000000a09089224 */ /* 0x000fe200078e0208 */
[----:B---3--:R-:W-:Y:S06]  /*4050*/  @!P4 BRA `(.L_x_74) ;  /* 0x0000002c00acc947 */ /* 0x008fec0003800000 */
.L_x_125:
[----:B------:R-:W-:Y:S01]  /*4060*/  PLOP3.LUT P5, PT, P5, P0, PT, 0xf2, 0x2f ;  /* 0x00000000002f781c */ /* 0x000fe20002fa1e72 */
[----:B------:R-:W-:Y:S01]  /*4070*/  UMOV UR14, 0x0 ;  /* 0x00000000000e7882 */ /* 0x000fe20000000000 */
[----:B------:R-:W-:Y:S01]  /*4080*/  LOP3.LUT R30, R30, 0x1, RZ, 0x3c, !PT ;  /* 0x000000011e1e7812 */ /* 0x000fe200078e3cff */
[----:B------:R-:W-:Y:S01]  /*4090*/  UMOV UR15, 0x10000000 ;  /* 0x10000000000f7882 */ /* 0x000fe20000000000 */
[----:B------:R-:W-:Y:S01]  /*40a0*/  UMOV UR12, UR36 ;  /* 0x00000024000c7c82 */ /* 0x000fe20008000000 */
[----:B------:R-:W-:Y:S08]  /*40b0*/  @P3 R2UR UR36, R27 ;  /* 0x000000001b2432ca */ /* 0x000ff000000e0000 */
[----:B-1----:R-:W-:Y:S01]  /*40c0*/  @!P5 IADD3 R3, P0, PT, R32, 0x580, RZ ;  /* 0x000005802003d810 */ /* 0x002fe20007f1e0ff */
[----:B------:R-:W-:Y:S01]  /*40d0*/  @!P5 IMAD.SHL.U32 R155, R155, 0x40, RZ ;  /* 0x000000409b9bd824 */ /* 0x000fe200078e00ff */
[----:B------:R-:W-:Y:S01]  /*40e0*/  VOTEU.ALL UP1, P5 ;  /* 0x0000000000ff7886 */ /* 0x000fe20002820000 */
[----:B------:R-:W-:Y:S01]  /*40f0*/  @!P5 IMAD.SHL.U32 R165, R165, 0x80, RZ ;  /* 0x00000080a5a5d824 */ /* 0x000fe200078e00ff */
[----:B------:R-:W-:Y:S01]  /*4100*/  @!P5 R2UR UR8, R3 ;  /* 0x000000000308d2ca */ /* 0x000fe200000e0000 */
[----:B------:R-:W-:Y:S01]  /*4110*/  @!P5 IMAD.X R0, RZ, RZ, R33, P0 ;  /* 0x000000ffff00d224 */ /* 0x000fe200000e0621 */
[----:B------:R-:W-:Y:S01]  /*4120*/  @!P5 R2UR UR10, R155 ;  /* 0x000000009b0ad2ca */ /* 0x000fe200000e0000 */
[----:B------:R-:W-:Y:S01]  /*4130*/  @!UP1 UIADD3 UR9, UPT, UPT, UR6, 0x40, URZ ;  /* 0x0000004006099890 */ /* 0x000fe2000fffe0ff */
[----:B------:R-:W-:Y:S01]  /*4140*/  @!P5 R2UR UR11, R165 ;  /* 0x00000000a50bd2ca */ /* 0x000fe200000e0000 */
[----:B------:R-:W-:Y:S01]  /*4150*/  IMAD.IADD R155, R8, 0x1, R143 ;  /* 0x00000001089b7824 */ /* 0x000fe200078e028f */
[----:B------:R-:W-:Y:S01]  /*4160*/  @!P5 R2UR UR7, R0 ;  /* 0x000000000007d2ca */ /* 0x000fe200000e0000 */
[----:B------:R-:W-:Y:S01]  /*4170*/  IMAD.IADD R165, R13, 0x1, R154 ;  /* 0x000000010da57824 */ /* 0x000fe200078e029a */
[C---:B------:R-:W-:Y:S04]  /*4180*/  ISETP.NE.AND P0, PT, R29.reuse, 0x2, PT ;  /* 0x000000021d00780c */ /* 0x040fe80003f05270 */
[----:B------:R-:W-:Y:S01]  /*4190*/  SEL R3, RZ, 0x1, P0 ;  /* 0x00000001ff037807 */ /* 0x000fe20000000000 */
[----:B------:R-:W-:Y:S01]  /*41a0*/  IMAD.U32 R10, RZ, RZ, UR8 ;  /* 0x00000008ff0a7e24 */ /* 0x000fe2000f8e00ff */
[----:B------:R-:W-:Y:S01]  /*41b0*/  @!UP1 UIADD3 UR8, UPT, UPT, UR6, 0x200, URZ ;  /* 0x0000020006089890 */ /* 0x000fe2000fffe0ff */
[----:B------:R-:W-:Y:S01]  /*41c0*/  SEL R29, R29, RZ, P0 ;  /* 0x000000ff1d1d7207 */ /* 0x000fe20000000000 */
[----:B------:R-:W-:Y:S01]  /*41d0*/  VOTEU.ALL UP1, P5 ;  /* 0x0000000000ff7886 */ /* 0x000fe20002820000 */
[----:B------:R-:W-:Y:S02]  /*41e0*/  LOP3.LUT R28, R28, R3, RZ, 0x3c, !PT ;  /* 0x000000031c1c7212 */ /* 0x000fe400078e3cff */
[----:B------:R-:W-:Y:S01]  /*41f0*/  IMAD.U32 R11, RZ, RZ, UR7 ;  /* 0x00000007ff0b7e24 */ /* 0x000fe2000f8e00ff */
[----:B------:R-:W-:Y:S04]  /*4200*/  @!P5 R2UR UR16, R10 ;  /* 0x000000000a10d2ca */ /* 0x000fe800000e0000 */
[----:B------:R-:W-:Y:S11]  /*4210*/  @!P5 R2UR UR17, R11 ;  /* 0x000000000b11d2ca */ /* 0x000ff600000e0000 */
[----:B------:R-:W-:Y:S02]  /*4220*/  @!UPT UIADD3 URZ, UPT, UPT, URZ, URZ, URZ ;  /* 0x000000fffffff290 */ /* 0x000fe4000fffe0ff */
[----:B------:R3:W-:Y:S01]  /*4230*/  @!UP1 UTMALDG.3D [UR8], [UR16], desc[UR14] ;  /* 0x00000e08100095b4 */ /* 0x0007e20008011000 */
[----:B------:R3:W-:Y:S01]  /*4240*/  @!P5 SYNCS.ARRIVE.TRANS64.RED.A0TR RZ, [UR6+0x40], R25 ;  /* 0x00004019ffffd9a7 */ /* 0x0007e20008300406 */
[----:B------:R-:W-:Y:S01]  /*4250*/  UPLOP3.LUT UP1, UPT, UPT, UPT, UPT, 0x80, 0x8 ;  /* 0x000000000008789c */ /* 0x000fe20003f2f070 */
[----:B------:R-:W-:Y:S01]  /*4260*/  SYNCS.ARRIVE.TRANS64.RED.A1T0 RZ, [UR37], RZ ;  /* 0x000000ffffff79a7 */ /* 0x000fe20008100425 */
[----:B------:R-:W-:Y:S09]  /*4270*/  @P3 BRA `(.L_x_75) ;  /* 0xfffffff400b43947 */ /* 0x000ff2000383ffff */
[----:B------:R-:W-:Y:S07]  /*4280*/  MOV R0, UR6 ;  /* 0x0000000600007c02 */ /* 0x000fee0008000f00 */
.L_x_76:
[----:B-1----:R-:W-:-:S04]  /*4290*/  SHF.L.U32 R3, R30, 0x1f, RZ ;  /* 0x0000001f1e037819 */ /* 0x002fc800000006ff */
[----:B------:R1:W2:Y:S03]  /*42a0*/  SYNCS.PHASECHK.TRANS64.TRYWAIT P0, [R0+URZ+0x48], R3 ;  /* 0x00004803000075a7 */ /* 0x0002a600080011ff */
[----:B--2---:R-:W-:Y:S05]  /*42b0*/  @!P0 NANOSLEEP.SYNCS 0x989680 ;  /* 0x009896800000895d */ /* 0x004fea0003900000 */
[----:B------:R-:W2:Y:S02]  /*42c0*/  @!P0 SYNCS.PHASECHK.TRANS64 P0, [R0+URZ+0x48], R3 ;  /* 0x00004803000085a7 */ /* 0x000ea400080010ff */
[----:B--23--:R-:W-:Y:S05]  /*42d0*/  @P0 EXIT ;  /* 0x000000000000094d */ /* 0x00cfea0003800000 */
[----:B------:R-:W-:Y:S05]  /*42e0*/  BRA `(.L_x_76) ;  /* 0xfffffffc00e87947 */ /* 0x000fea000383ffff */
.L_x_67:
[----:B------:R-:W-:-:S06]  /*42f0*/  UISETP.GE.AND UP1, UPT, UR8, 0x4, UPT ;  /* 0x000000040800788c */ /* 0x000fcc000bf26270 */
[----:B------:R-:W-:-:S13]  /*4300*/  PLOP3.LUT P0, PT, PT, PT, UP1, 0x80, 0x8 ;  /* 0x000000000008781c */ /* 0x000fda0003f0f018 */
[----:B------:R-:W-:Y:S05]  /*4310*/  @!P0 EXIT ;  /* 0x000000000000894d */ /* 0x000fea0003800000 */
[----:B------:R-:W-:Y:S01]  /*4320*/  BAR.SYNC.DEFER_BLOCKING 0x6, 0xa0 ;  /* 0x0182800000007b1d */ /* 0x000fe20000010000 */
[C---:B------:R-:W-:Y:S02]  /*4330*/  IMAD.SHL.U32 R3, R166.reuse, 0x40, RZ ;  /* 0x00000040a6037824 */ /* 0x040fe400078e00ff */
[----:B------:R-:W-:Y:S02]  /*4340*/  HFMA2 R76, -RZ, RZ, 0, 0 ;  /* 0x00000000ff4c7431 */ /* 0x000fe400000001ff */
[C---:B------:R-:W-:Y:S01]  /*4350*/  IMAD.SHL.U32 R168, R166.reuse, 0x8, RZ ;  /* 0x00000008a6a87824 */ /* 0x040fe200078e00ff */
[----:B------:R-:W-:Y:S01]  /*4360*/  CS2R R174, SRZ ;  /* 0x0000000000ae7805 */ /* 0x000fe2000001ff00 */
[----:B------:R-:W-:Y:S01]  /*4370*/  IMAD.U32 R79, R166, 0x10000, RZ ;  /* 0x00010000a64f7824 */ /* 0x000fe200078e00ff */
[----:B------:R-:W-:Y:S01]  /*4380*/  UMOV UR43, 0x400 ;  /* 0x00000400002b7882 */ /* 0x000fe20000000000 */
[----:B------:R-:W-:Y:S01]  /*4390*/  LOP3.LUT R5, R3, 0x180, RZ, 0xc0, !PT ;  /* 0x0000018003057812 */ /* 0x000fe200078ec0ff */
[----:B------:R-:W-:Y:S01]  /*43a0*/  ULEA UR43, UR37, UR43, 0x18 ;  /* 0x0000002b252b7291 */ /* 0x000fe2000f8ec0ff */
[----:B------:R-:W1:Y:S01]  /*43b0*/  LDC R167, c[0x0][0x370] ;  /* 0x0000dc00ffa77b82 */ /* 0x000e620000000800 */
[----:B------:R-:W-:Y:S01]  /*43c0*/  LOP3.LUT R79, R79, 0x600000, RZ, 0xc0, !PT ;  /* 0x006000004f4f7812 */ /* 0x000fe200078ec0ff */
[----:B------:R-:W-:Y:S01]  /*43d0*/  IMAD.MOV.U32 R181, RZ, RZ, RZ ;  /* 0x000000ffffb57224 */ /* 0x000fe200078e00ff */
[----:B------:R-:W-:Y:S01]  /*43e0*/  LOP3.LUT R168, R5, 0x30, R168, 0xf8, !PT ;  /* 0x0000003005a87812 */ /* 0x000fe200078ef8a8 */
[----:B------:R-:W-:Y:S01]  /*43f0*/  UIADD3 UR4, UPT, UPT, UR43, 0x2200, URZ ;  /* 0x000022002b047890 */ /* 0x000fe2000fffe0ff */
[----:B------:R-:W-:Y:S01]  /*4400*/  IMAD.MOV.U32 R173, RZ, RZ, RZ ;  /* 0x000000ffffad7224 */ /* 0x000fe200078e00ff */
[----:B------:R-:W2:Y:S01]  /*4410*/  LDCU.64 UR46, c[0x0][0x348] ;  /* 0x00006900ff2e77ac */ /* 0x000ea20008000a00 */
[----:B------:R-:W-:Y:S01]  /*4420*/  LOP3.LUT R168, R168, 0x1e40, R3, 0xf8, !PT ;  /* 0x00001e40a8a87812 */ /* 0x000fe200078ef803 */
[----:B------:R-:W4:Y:S01]  /*4430*/  LDC R74, c[0x0][0xb0c] ;  /* 0x0002c300ff4a7b82 */ /* 0x000f220000000800 */
[----:B------:R-:W-:Y:S01]  /*4440*/  IMAD.SHL.U32 R3, R166, 0x10, RZ ;  /* 0x00000010a6037824 */ /* 0x000fe200078e00ff */
[----:B------:R-:W-:Y:S01]  /*4450*/  MOV R179, UR4 ;  /* 0x0000000400b37c02 */ /* 0x000fe20008000f00 */
[----:B------:R-:W1:Y:S03]  /*4460*/  LDCU.64 UR38, c[0x0][0x888] ;  /* 0x00011100ff2677ac */ /* 0x000e660008000a00 */
[C---:B------:R-:W-:Y:S01]  /*4470*/  LOP3.LUT R5, R3.reuse, 0x20, RZ, 0xc0, !PT ;  /* 0x0000002003057812 */ /* 0x040fe200078ec0ff */
[----:B------:R-:W3:Y:S01]  /*4480*/  LDS R0, [UR43+0x110] ;  /* 0x0001102bff007984 */ /* 0x000ee20008000800 */
[----:B------:R-:W1:Y:S01]  /*4490*/  LDC R170, c[0x0][0xb20] ;  /* 0x0002c800ffaa7b82 */ /* 0x000e620000000800 */
[----:B------:R-:W-:Y:S01]  /*44a0*/  LOP3.LUT R3, R3, 0x40, RZ, 0xc0, !PT ;  /* 0x0000004003037812 */ /* 0x000fe200078ec0ff */
[----:B------:R-:W-:-:S06]  /*44b0*/  UIADD3 UR42, UPT, UPT, UR43, 0x200, URZ ;  /* 0x000002002b2a7890 */ /* 0x000fcc000fffe0ff */
[----:B------:R-:W1:Y:S08]  /*44c0*/  LDC R73, c[0x0][0xb30] ;  /* 0x0002cc00ff497b82 */ /* 0x000e700000000800 */
[----:B------:R-:W1:Y:S08]  /*44d0*/  LDC.64 R152, c[0x0][0xb10] ;  /* 0x0002c400ff987b82 */ /* 0x000e700000000a00 */
[----:B------:R-:W1:Y:S08]  /*44e0*/  LDC.64 R70, c[0x0][0xb18] ;  /* 0x0002c600ff467b82 */ /* 0x000e700000000a00 */
[----:B------:R-:W1:Y:S01]  /*44f0*/  LDC.64 R148, c[0x0][0x888] ;  /* 0x00022200ff947b82 */ /* 0x000e620000000a00 */
[----:B---3--:R-:W-:-:S07]  /*4500*/  IMAD.IADD R79, R0, 0x1, R79 ;  /* 0x00000001004f7824 */ /* 0x008fce00078e024f */
[----:B------:R-:W3:Y:S01]  /*4510*/  LDC.64 R68, c[0x0][0xb28] ;  /* 0x0002ca00ff447b82 */ /* 0x000ee20000000a00 */
[----:B------:R-:W-:-:S05]  /*4520*/  VIADD R0, R168, UR43 ;  /* 0x0000002ba8007c36 */ /* 0x000fca0008000000 */
[--C-:B------:R-:W-:Y:S02]  /*4530*/  IADD3 R178, PT, PT, -R5, 0x200, R0.reuse ;  /* 0x0000020005b27810 */ /* 0x100fe40007ffe100 */
[----:B------:R-:W1:Y:S01]  /*4540*/  LDC.64 R150, c[0x0][0x890] ;  /* 0x00022400ff967b82 */ /* 0x000e620000000a00 */
[----:B------:R-:W-:Y:S02]  /*4550*/  IADD3 R177, PT, PT, -R3, 0x200, R0 ;  /* 0x0000020003b17810 */ /* 0x000fe40007ffe100 */
[----:B------:R-:W-:-:S05]  /*4560*/  IMAD.IADD R176, R178, 0x1, -R3 ;  /* 0x00000001b2b07824 */ /* 0x000fca00078e0a03 */
[----:B------:R-:W1:Y:S08]  /*4570*/  LDC.64 R146, c[0x0][0x8b0] ;  /* 0x00022c00ff927b82 */ /* 0x000e700000000a00 */
[----:B------:R-:W1:Y:S08]  /*4580*/  LDC.64 R144, c[0x0][0x8a8] ;  /* 0x00022a00ff907b82 */ /* 0x000e700000000a00 */
[----:B--2-4-:R-:W1:Y:S02]  /*4590*/  LDC R172, c[0x0][0x374] ;  /* 0x0000dd00ffac7b82 */ /* 0x014e640000000800 */
.L_x_94:
[C---:B------:R-:W-:Y:S02]  /*45a0*/  LEA R0, R181.reuse, UR43, 0x3 ;  /* 0x0000002bb5007c11 */ /* 0x040fe4000f8e18ff */
[----:B------:R-:W-:Y:S02]  /*45b0*/  SHF.L.U32 R3, R174, 0x1f, RZ ;  /* 0x0000001fae037819 */ /* 0x000fe400000006ff */
[----:B------:R-:W-:Y:S02]  /*45c0*/  LEA R16, R181, UR43, 0x4 ;  /* 0x0000002bb5107c11 */ /* 0x000fe4000f8e20ff */
[----:B--2---:R-:W2:Y:S02]  /*45d0*/  SYNCS.PHASECHK.TRANS64.TRYWAIT P0, [R0+URZ+0x60], R3 ;  /* 0x00006003000075a7 */ /* 0x004ea400080011ff */
[----:B-12---:R-:W-:Y:S05]  /*45e0*/  @!P0 BRA `(.L_x_77) ;  /* 0x0000002800608947 */ /* 0x006fea0003800000 */
.L_x_126:
[----:B------:R-:W4:Y:S01]  /*45f0*/  LDC.64 R12, c[0x0][0xb10] ;  /* 0x0002c400ff0c7b82 */ /* 0x000f220000000a00 */
[----:B------:R-:W3:Y:S01]  /*4600*/  LDS.128 R16, [R16+0xf0] ;  /* 0x0000f00010107984 */ /* 0x000ee20000000c00 */
[----:B-1----:R-:W-:Y:S01]  /*4610*/  ISETP.NE.AND P1, PT, R73, 0x1, PT ;  /* 0x000000014900780c */ /* 0x002fe20003f25270 */
[----:B--2---:R-:W-:Y:S01]  /*4620*/  VIADD R0, R0, 0x70 ;  /* 0x0000007000007836 */ /* 0x004fe20000000000 */
[----:B------:R-:W-:Y:S04]  /*4630*/  ISETP.GE.AND P0, PT, R72, 0x1, PT ;  /* 0x000000014800780c */ /* 0x000fe80003f06270 */
[----:B------:R-:W1:Y:S01]  /*4640*/  LDC.64 R10, c[0x0][0xb18] ;  /* 0x0002c600ff0a7b82 */ /* 0x000e620000000a00 */
[----:B------:R-:W-:Y:S01]  /*4650*/  PRMT R0, RZ, 0x654, R0 ;  /* 0x00000654ff007816 */ /* 0x000fe20000000000 */
[----:B------:R-:W-:Y:S01]  /*4660*/  @!PT LDS RZ, [RZ] ;  /* 0x00000000fffff984 */ /* 0x000fe20000000800 */
[----:B------:R-:W-:Y:S01]  /*4670*/  @!PT LDS RZ, [RZ] ;  /* 0x00000000fffff984 */ /* 0x000fe20000000800 */
[----:B------:R-:W-:Y:S01]  /*4680*/  @!PT LDS RZ, [RZ] ;  /* 0x00000000fffff984 */ /* 0x000fe20000000800 */
[----:B------:R-:W-:Y:S01]  /*4690*/  @!PT LDS RZ, [RZ] ;  /* 0x00000000fffff984 */ /* 0x000fe20000000800 */
[----:B------:R2:W-:Y:S06]  /*46a0*/  MEMBAR.ALL.CTA ;  /* 0x0000000000007992 */ /* 0x0005ec0000008000 */
[----:B--2---:R-:W2:Y:S01]  /*46b0*/  FENCE.VIEW.ASYNC.S ;  /* 0x00000000000073c6 */ /* 0x004ea20000000000 */
[----:B------:R-:W1:Y:S08]  /*46c0*/  @!P1 LDC R14, c[0x0][0xb20] ;  /* 0x0002c800ff0e9b82 */ /* 0x000e700000000800 */
[----:B------:R-:W1:Y:S01]  /*46d0*/  @!P1 LDC R9, c[0x0][0xb0c] ;  /* 0x0002c300ff099b82 */ /* 0x000e620000000800 */
[----:B--2---:R2:W-:Y:S01]  /*46e0*/  SYNCS.ARRIVE.TRANS64.RED.A1T0 RZ, [R0+URZ], RZ ;  /* 0x000000ff00ff79a7 */ /* 0x0045e200081004ff */
[----:B---3--:R-:W-:Y:S04]  /*46f0*/  LOP3.LUT P4, RZ, R18, 0x1, RZ, 0xc0, !PT ;  /* 0x0000000112ff7812 */ /* 0x008fe8000788c0ff */
[----:B------:R-:W-:Y:S09]  /*4700*/  P2R R180, PR, RZ, 0x10 ;  /* 0x00000010ffb47803 */ /* 0x000ff20000000000 */
[----:B------:R-:W-:Y:S02]  /*4710*/  @P4 MOV R77, R16 ;  /* 0x00000010004d4202 */ /* 0x000fe40000000f00 */
[----:B------:R-:W-:Y:S01]  /*4720*/  @P4 LOP3.LUT R75, R17, 0xffff, RZ, 0xc0, !PT ;  /* 0x0000ffff114b4812 */ /* 0x000fe200078ec0ff */
[----:B--2-4-:R-:W-:Y:S06]  /*4730*/  @!P0 BRA `(.L_x_78) ;  /* 0x0000000000a48947 */ /* 0x014fec0003800000 */
[----:B------:R-:W-:Y:S01]  /*4740*/  IMAD.HI.U32 R21, R172, R71, RZ ;  /* 0x00000047ac157227 */ /* 0x000fe200078e00ff */
[----:B------:R-:W-:Y:S02]  /*4750*/  ISETP.NE.AND P0, PT, R70, 0x1, PT ;  /* 0x000000014600780c */ /* 0x000fe40003f05270 */
[----:B------:R-:W-:Y:S01]  /*4760*/  ISETP.NE.AND P2, PT, R72, 0x1, PT ;  /* 0x000000014800780c */ /* 0x000fe20003f45270 */
[----:B------:R-:W-:Y:S01]  /*4770*/  IMAD.HI.U32 R20, R167, R152, RZ ;  /* 0x00000098a7147227 */ /* 0x000fe200078e00ff */
[----:B------:R-:W-:Y:S02]  /*4780*/  SHF.R.U32.HI R21, RZ, R170, R21 ;  /* 0x000000aaff157219 */ /* 0x000fe40000011615 */
[----:B------:R-:W-:Y:S01]  /*4790*/  ISETP.NE.AND P3, PT, R74, 0x1, PT ;  /* 0x000000014a00780c */ /* 0x000fe20003f65270 */
[----:B------:R-:W-:Y:S01]  /*47a0*/  IMAD.HI.U32 R24, R77, R152, RZ ;  /* 0x000000984d187227 */ /* 0x000fe200078e00ff */
[----:B------:R-:W-:Y:S02]  /*47b0*/  SHF.R.U32.HI R20, RZ, R153, R20 ;  /* 0x00000099ff147219 */ /* 0x000fe40000011614 */
[----:B------:R-:W-:Y:S01]  /*47c0*/  SEL R3, R172, R21, !P0 ;  /* 0x00000015ac037207 */ /* 0x000fe20004000000 */
[----:B------:R-:W-:Y:S01]  /*47d0*/  IMAD.HI.U32 R21, R75, R71, RZ ;  /* 0x000000474b157227 */ /* 0x000fe200078e00ff */
[----:B------:R-:W-:Y:S02]  /*47e0*/  SEL R7, R167, R20, !P3 ;  /* 0x00000014a7077207 */ /* 0x000fe40005800000 */
[----:B------:R-:W-:Y:S01]  /*47f0*/  SHF.R.U32.HI R24, RZ, R153, R24 ;  /* 0x00000099ff187219 */ /* 0x000fe20000011618 */
[-C--:B------:R-:W-:Y:S04]  /*4800*/  IMAD.HI.U32 R20, R3, R68.reuse, RZ ;  /* 0x0000004403147227 */ /* 0x080fe800078e00ff */
[----:B------:R-:W-:Y:S01]  /*4810*/  IMAD.HI.U32 R22, R7, R68, RZ ;  /* 0x0000004407167227 */ /* 0x000fe200078e00ff */
[-C--:B------:R-:W-:Y:S02]  /*4820*/  @P2 SHF.R.U32.HI R3, RZ, R69.reuse, R20 ;  /* 0x00000045ff032219 */ /* 0x080fe40000011614 */
[----:B------:R-:W-:Y:S02]  /*4830*/  SHF.R.U32.HI R20, RZ, R170, R21 ;  /* 0x000000aaff147219 */ /* 0x000fe40000011615 */
[----:B------:R-:W-:Y:S01]  /*4840*/  @P2 SHF.R.U32.HI R7, RZ, R69, R22 ;  /* 0x00000045ff072219 */ /* 0x000fe20000011616 */
[C---:B------:R-:W-:Y:S01]  /*4850*/  IMAD R2, R72.reuse, R3, RZ ;  /* 0x0000000348027224 */ /* 0x040fe200078e02ff */
[----:B------:R-:W-:Y:S02]  /*4860*/  SEL R5, R75, R20, !P0 ;  /* 0x000000144b057207 */ /* 0x000fe40004000000 */
[----:B------:R-:W-:Y:S01]  /*4870*/  SEL R3, R77, R24, !P3 ;  /* 0x000000184d037207 */ /* 0x000fe20005800000 */
[----:B------:R-:W-:Y:S01]  /*4880*/  IMAD R4, R72, R7, RZ ;  /* 0x0000000748047224 */ /* 0x000fe200078e02ff */
[C---:B------:R-:W-:Y:S01]  /*4890*/  ISETP.GE.AND P0, PT, R5.reuse, R2, PT ;  /* 0x000000020500720c */ /* 0x040fe20003f06270 */
[----:B------:R-:W-:Y:S03]  /*48a0*/  IMAD.HI.U32 R6, R5, R68, RZ ;  /* 0x0000004405067227 */ /* 0x000fe600078e00ff */
[----:B------:R-:W-:Y:S01]  /*48b0*/  ISETP.GE.OR P0, PT, R3, R4, P0 ;  /* 0x000000040300720c */ /* 0x000fe20000706670 */
[----:B------:R-:W-:Y:S01]  /*48c0*/  IMAD.MOV R4, RZ, RZ, -R3 ;  /* 0x000000ffff047224 */ /* 0x000fe200078e0a03 */
[-C--:B------:R-:W-:Y:S03]  /*48d0*/  SHF.R.U32.HI R6, RZ, R69.reuse, R6 ;  /* 0x00000045ff067219 */ /* 0x080fe60000011606 */
[----:B------:R-:W-:Y:S01]  /*48e0*/  IMAD R77, R74, R4, R77 ;  /* 0x000000044a4d7224 */ /* 0x000fe200078e024d */
[----:B------:R-:W-:Y:S05]  /*48f0*/  SEL R15, R5, R6, !P2 ;  /* 0x00000006050f7207 */ /* 0x000fea0005000000 */
[----:B------:R-:W-:Y:S02]  /*4900*/  IMAD.MOV R6, RZ, RZ, -R15 ;  /* 0x000000ffff067224 */ /* 0x000fe400078e0a0f */
[C---:B------:R-:W-:Y:S04]  /*4910*/  @!P0 IMAD.HI.U32 R2, R3.reuse, R68, RZ ;  /* 0x0000004403028227 */ /* 0x040fe800078e00ff */
[----:B------:R-:W-:Y:S01]  /*4920*/  IMAD R6, R72, R6, R5 ;  /* 0x0000000648067224 */ /* 0x000fe200078e0205 */
[----:B------:R-:W-:Y:S04]  /*4930*/  @!P0 SHF.R.U32.HI R2, RZ, R69, R2 ;  /* 0x00000045ff028219 */ /* 0x000fe80000011602 */
[----:B------:R-:W-:Y:S02]  /*4940*/  @!P0 SEL R0, R3, R2, !P2 ;  /* 0x0000000203008207 */ /* 0x000fe40005000000 */
[----:B------:R-:W-:Y:S02]  /*4950*/  IADD3 R2, PT, PT, -R5, RZ, RZ ;  /* 0x000000ff05027210 */ /* 0x000fe40007ffe1ff */
[----:B------:R-:W-:Y:S01]  /*4960*/  @!P0 IADD3 R8, PT, PT, R15, -R0, RZ ;  /* 0x800000000f088210 */ /* 0x000fe20007ffe0ff */
[----:B------:R-:W-:Y:S02]  /*4970*/  @!P0 IMAD R0, R7, R6, R0 ;  /* 0x0000000607008224 */ /* 0x000fe400078e0200 */
[----:B------:R-:W-:Y:S02]  /*4980*/  IMAD R75, R70, R2, R75 ;  /* 0x00000002464b7224 */ /* 0x000fe400078e024b */
[----:B------:R-:W-:Y:S02]  /*4990*/  @!P0 IMAD R5, R8, R72, R3 ;  /* 0x0000004808058224 */ /* 0x000fe400078e0203 */
[----:B------:R-:W-:Y:S04]  /*49a0*/  @!P0 IMAD.MOV.U32 R3, RZ, RZ, R0 ;  /* 0x000000ffff038224 */ /* 0x000fe800078e0000 */
[----:B------:R-:W-:Y:S02]  /*49b0*/  IMAD R77, R3, R74, R77 ;  /* 0x0000004a034d7224 */ /* 0x000fe400078e024d */
[----:B------:R-:W-:Y:S07]  /*49c0*/  IMAD R75, R5, R70, R75 ;  /* 0x00000046054b7224 */ /* 0x000fee00078e024b */
.L_x_78:
[----:B------:R-:W-:Y:S01]  /*49d0*/  @!P1 IMAD.HI.U32 R0, R77, R12, RZ ;  /* 0x0000000c4d009227 */ /* 0x000fe200078e00ff */
[----:B-1----:R-:W-:Y:S01]  /*49e0*/  @!P1 ISETP.NE.AND P0, PT, R10, 0x1, PT ;  /* 0x000000010a00980c */ /* 0x002fe20003f05270 */
[----:B------:R-:W-:Y:S01]  /*49f0*/  ULOP3.LUT UP0, URZ, UR42, 0x1b0, URZ, 0xc0, !UPT ;  /* 0x000001b02aff7892 */ /* 0x000fe2000f80c0ff */
[----:B------:R-:W-:Y:S01]  /*4a00*/  @!P1 ISETP.NE.AND P2, PT, R9, 0x1, PT ;  /* 0x000000010900980c */ /* 0x000fe20003f45270 */
[----:B------:R-:W-:Y:S01]  /*4a10*/  @!P1 IMAD.HI.U32 R3, R75, R11, RZ ;  /* 0x0000000b4b039227 */ /* 0x000fe200078e00ff */
[----:B------:R-:W-:Y:S02]  /*4a20*/  @!P1 SHF.R.U32.HI R0, RZ, R13, R0 ;  /* 0x0000000dff009219 */ /* 0x000fe40000011600 */
[----:B------:R-:W-:Y:S01]  /*4a30*/  @P4 SHF.R.U32.HI R171, RZ, 0x10, R17 ;  /* 0x00000010ffab4819 */ /* 0x000fe20000011611 */
[----:B------:R-:W-:Y:S01]  /*4a40*/  VIADD R181, R181, 0x1 ;  /* 0x00000001b5b57836 */ /* 0x000fe20000000000 */
[----:B------:R-:W-:Y:S02]  /*4a50*/  @!P1 SHF.R.U32.HI R2, RZ, R14, R3 ;  /* 0x0000000eff029219 */ /* 0x000fe40000011603 */
[----:B------:R-:W-:Y:S02]  /*4a60*/  @!P1 SEL R3, R77, R0, !P2 ;  /* 0x000000004d039207 */ /* 0x000fe40005000000 */
[----:B------:R-:W-:Y:S05]  /*4a70*/  @!P1 SEL R2, R75, R2, !P0 ;  /* 0x000000024b029207 */ /* 0x000fea0004000000 */
[----:B------:R-:W-:Y:S02]  /*4a80*/  @!P1 IMAD.IADD R0, R2, 0x1, -R3 ;  /* 0x0000000102009824 */ /* 0x000fe400078e0a03 */
[----:B------:R-:W-:Y:S02]  /*4a90*/  @!P1 IMAD.IADD R2, R3, 0x1, -R2 ;  /* 0x0000000103029824 */ /* 0x000fe400078e0a02 */
[----:B------:R-:W-:Y:S02]  /*4aa0*/  @!P1 IMAD R77, R0, R9, R77 ;  /* 0x00000009004d9224 */ /* 0x000fe400078e024d */
[----:B------:R-:W-:Y:S01]  /*4ab0*/  @!P1 IMAD R75, R2, R10, R75 ;  /* 0x0000000a024b9224 */ /* 0x000fe200078e024b */
[----:B------:R-:W-:Y:S06]  /*4ac0*/  BRA.U !UP0, `(.L_x_79) ;  /* 0x0000000108407547 */ /* 0x000fec000b800000 */
[----:B------:R-:W1:Y:S01]  /*4ad0*/  LDCU.64 UR8, c[0x4][0x80] ;  /* 0x01001000ff0877ac */ /* 0x000e620008000a00 */
[----:B------:R-:W-:Y:S01]  /*4ae0*/  MOV R3, 0x0 ;  /* 0x0000000000037802 */ /* 0x000fe20000000f00 */
[----:B------:R-:W-:Y:S02]  /*4af0*/  HFMA2 R12, -RZ, RZ, 0, 5.9604644775390625e-08 ;  /* 0x00000001ff0c7431 */ /* 0x000fe400000001ff */
[----:B------:R-:W-:Y:S02]  /*4b00*/  IMAD.MOV.U32 R8, RZ, RZ, 0x70 ;  /* 0x00000070ff087424 */ /* 0x000fe400078e00ff */
[----:B------:R-:W-:Y:S01]  /*4b10*/  IMAD.MOV.U32 R13, RZ, RZ, RZ ;  /* 0x000000ffff0d7224 */ /* 0x000fe200078e00ff */
[----:B------:R-:W2:Y:S01]  /*4b20*/  LDCU.64 UR6, c[0x4][0x88] ;  /* 0x01001100ff0677ac */ /* 0x000ea20008000a00 */
[----:B------:R-:W3:Y:S01]  /*4b30*/  LDC.64 R2, c[0x4][R3] ;  /* 0x0100000003027b82 */ /* 0x000ee20000000a00 */
[----:B------:R-:W4:Y:S01]  /*4b40*/  LDCU.64 UR4, c[0x4][0x8] ;  /* 0x01000100ff0477ac */ /* 0x000f220008000a00 */
[----:B-1----:R-:W-:Y:S01]  /*4b50*/  MOV R5, UR9 ;  /* 0x0000000900057c02 */ /* 0x002fe20008000f00 */
[----:B------:R-:W-:Y:S01]  /*4b60*/  IMAD.U32 R4, RZ, RZ, UR8 ;  /* 0x00000008ff047e24 */ /* 0x000fe2000f8e00ff */
[----:B--2---:R-:W-:Y:S01]  /*4b70*/  MOV R7, UR7 ;  /* 0x0000000700077c02 */ /* 0x004fe20008000f00 */
[----:B------:R-:W-:Y:S01]  /*4b80*/  IMAD.U32 R6, RZ, RZ, UR6 ;  /* 0x00000006ff067e24 */ /* 0x000fe2000f8e00ff */
[----:B----4-:R-:W-:Y:S01]  /*4b90*/  MOV R11, UR5 ;  /* 0x00000005000b7c02 */ /* 0x010fe20008000f00 */
[----:B------:R-:W-:Y:S02]  /*4ba0*/  IMAD.U32 R10, RZ, RZ, UR4 ;  /* 0x00000004ff0a7e24 */ /* 0x000fe4000f8e00ff */
[----:B------:R-:W-:Y:S07]  /*4bb0*/  LEPC R20, `(.L_x_79) ;  /* 0x000000001014794e */ /* 0x000fee0000000000 */
[----:B---3-5:R-:W-:Y:S05]  /*4bc0*/  CALL.ABS.NOINC R2 ;  /* 0x0000000002007343 */ /* 0x028fea0003c00000 */
.L_x_79:
[----:B------:R-:W-:Y:S01]  /*4bd0*/  LOP3.LUT P0, RZ, R179, 0x1b0, RZ, 0xc0, !PT ;  /* 0x000001b0b3ff7812 */ /* 0x000fe2000780c0ff */
[----:B------:R-:W-:Y:S11]  /*4be0*/  BSSY.RECONVERGENT B6, `(.L_x_80) ;  /* 0x0000013000067945 */ /* 0x000ff60003800200 */
[----:B------:R-:W-:Y:S01]  /*4bf0*/  @!UPT UIADD3 URZ, UPT, UPT, URZ, URZ, URZ ;  /* 0x000000fffffff290 */ /* 0x000fe2000fffe0ff */
[----:B------:R-:W-:Y:S05]  /*4c00*/  @!P0 BRA `(.L_x_81) ;  /* 0x0000000000408947 */ /* 0x000fea0003800000 */
        /* <DEDUP_REMOVED lines=16> */
.L_x_81:
[----:B------:R-:W-:Y:S05]  /*4d10*/  BSYNC.RECONVERGENT B6 ;  /* 0x0000000000067941 */ /* 0x000fea0003800200 */
.L_x_80:
[----:B------:R-:W-:Y:S01]  /*4d20*/  ISETP.NE.U32.AND P3, PT, R150, RZ, PT ;  /* 0x000000ff9600720c */ /* 0x000fe20003f65070 */
[----:B------:R-:W-:Y:S01]  /*4d30*/  UISETP.NE.AND UP1, UPT, UR44, URZ, UPT ;  /* 0x000000ff2c00728c */ /* 0x000fe2000bf25270 */
[----:B------:R-:W-:Y:S02]  /*4d40*/  ISETP.NE.U32.AND P4, PT, R146, RZ, PT ;  /* 0x000000ff9200720c */ /* 0x000fe40003f85070 */
[----:B------:R-:W-:Y:S02]  /*4d50*/  ISETP.NE.AND.EX P3, PT, R151, RZ, PT, P3 ;  /* 0x000000ff9700720c */ /* 0x000fe40003f65330 */
[----:B------:R-:W-:Y:S02]  /*4d60*/  PLOP3.LUT P1, PT, PT, PT, PT, 0x8, 0x80 ;  /* 0x000000000080781c */ /* 0x000fe40003f2e170 */
[----:B------:R-:W-:Y:S02]  /*4d70*/  PLOP3.LUT P0, PT, PT, PT, UP1, 0x80, 0x8 ;  /* 0x000000000008781c */ /* 0x000fe40003f0f018 */
[----:B------:R-:W-:Y:S02]  /*4d80*/  ISETP.NE.AND.EX P4, PT, R147, RZ, PT, P4 ;  /* 0x000000ff9300720c */ /* 0x000fe40003f85340 */
[----:B------:R-:W1:Y:S09]  /*4d90*/  @UP1 LDCU.64 UR4, c[0x0][0x888] ;  /* 0x00011100ff0417ac */ /* 0x000e720008000a00 */
[----:B------:R-:W-:Y:S01]  /*4da0*/  @P0 PLOP3.LUT P1, PT, P3, PT, PT, 0x80, 0x8 ;  /* 0x000000000008081c */ /* 0x000fe20001f2f070 */
[----:B-1----:R-:W-:Y:S04]  /*4db0*/  @UP1 UISETP.NE.U32.AND UP0, UPT, UR4, URZ, UPT ;  /* 0x000000ff0400128c */ /* 0x002fe8000bf05070 */
[----:B------:R-:W-:Y:S04]  /*4dc0*/  @UP1 UISETP.NE.AND.EX UP0, UPT, UR5, URZ, UPT, UP0 ;  /* 0x000000ff0500128c */ /* 0x000fe8000bf05300 */
[----:B------:R-:W-:Y:S01]  /*4dd0*/  @UP1 USEL UR4, URZ, 0xffffffff, UP0 ;  /* 0xffffffffff041887 */ /* 0x000fe20008000000 */
[----:B------:R-:W-:Y:S11]  /*4de0*/  @!P3 BRA `(.L_x_82) ;  /* 0x00000000002cb947 */ /* 0x000ff60003800000 */
[----:B------:R-:W-:Y:S01]  /*4df0*/  ISETP.NE.U32.AND P2, PT, R148, RZ, PT ;  /* 0x000000ff9400720c */ /* 0x000fe20003f45070 */
[----:B------:R-:W-:Y:S03]  /*4e00*/  IMAD.MOV.U32 R164, RZ, RZ, 0x1 ;  /* 0x00000001ffa47424 */ /* 0x000fe600078e00ff */
[----:B------:R-:W-:Y:S11]  /*4e10*/  ISETP.NE.AND.EX P2, PT, R149, RZ, PT, P2 ;  /* 0x000000ff9500720c */ /* 0x000ff60003f45320 */
[----:B------:R-:W-:Y:S02]  /*4e20*/  @!UPT UIADD3 URZ, UPT, UPT, URZ, URZ, URZ ;  /* 0x000000fffffff290 */ /* 0x000fe4000fffe0ff */
[----:B------:R-:W1:Y:S01]  /*4e30*/  @P2 LDC.64 R2, c[0x0][0x888] ;  /* 0x00022200ff022b82 */ /* 0x000e620000000a00 */
[----:B------:R-:W-:Y:S04]  /*4e40*/  @P2 IMAD R0, R150, UR36, RZ ;  /* 0x0000002496002c24 */ /* 0x000fe8000f8e02ff */
[----:B-1----:R-:W-:Y:S04]  /*4e50*/  @P2 IMAD.WIDE R2, R0, 0x4, R2 ;  /* 0x0000000400022825 */ /* 0x002fe800078e0202 */
[----:B------:R-:W-:Y:S01]  /*4e60*/  HFMA2 R0, -RZ, RZ, 0, 5.9604644775390625e-08 ;  /* 0x00000001ff007431 */ /* 0x000fe200000001ff */
[----:B-----5:R1:W5:Y:S04]  /*4e70*/  @P2 LDG.E R81, desc[UR40][R2.64] ;  /* 0x0000002802512981 */ /* 0x020368000c1e1900 */
[----:B------:R-:W-:Y:S01]  /*4e80*/  @!P2 PRMT R164, R0, 0x7610, R164 ;  /* 0x0000761000a4a816 */ /* 0x000fe200000000a4 */
[----:B-1----:R-:W2:Y:S06]  /*4e90*/  @!P2 LDC R81, c[0x0][0x880] ;  /* 0x00022000ff51ab82 */ /* 0x002eac0000000800 */
.L_x_82:
[----:B------:R-:W-:Y:S05]  /*4ea0*/  @!P4 BRA `(.L_x_83) ;  /* 0x000000000020c947 */ /* 0x000fea0003800000 */
[----:B------:R-:W-:Y:S04]  /*4eb0*/  ISETP.NE.U32.AND P2, PT, R144, RZ, PT ;  /* 0x000000ff9000720c */ /* 0x000fe80003f45070 */
[----:B------:R-:W-:Y:S11]  /*4ec0*/  ISETP.NE.AND.EX P2, PT, R145, RZ, PT, P2 ;  /* 0x000000ff9100720c */ /* 0x000ff60003f45320 */
[----:B------:R-:W-:Y:S02]  /*4ed0*/  @!UPT UIADD3 URZ, UPT, UPT, URZ, URZ, URZ ;  /* 0x000000fffffff290 */ /* 0x000fe4000fffe0ff */
[----:B------:R-:W1:Y:S01]  /*4ee0*/  @P2 LDC.64 R2, c[0x0][0x8a8] ;  /* 0x00022a00ff022b82 */ /* 0x000e620000000a00 */
[----:B------:R-:W-:Y:S04]  /*4ef0*/  @P2 IMAD R0, R146, UR36, RZ ;  /* 0x0000002492002c24 */ /* 0x000fe8000f8e02ff */
[----:B-1----:R-:W-:Y:S05]  /*4f00*/  @P2 IMAD.WIDE R2, R0, 0x4, R2 ;  /* 0x0000000400022825 */ /* 0x002fea00078e0202 */
[----:B-----5:R1:W5:Y:S02]  /*4f10*/  @P2 LDG.E R78, desc[UR40][R2.64] ;  /* 0x00000028024e2981 */ /* 0x020364000c1e1900 */
[----:B-1----:R-:W3:Y:S02]  /*4f20*/  @!P2 LDC R78, c[0x0][0x8a0] ;  /* 0x00022800ff4eab82 */ /* 0x002ee40000000800 */
.L_x_83:
[----:B--2--5:R-:W-:Y:S01]  /*4f30*/  @P0 FSETP.NEU.AND P4, PT, R81, RZ, PT ;  /* 0x000000ff5100020b */ /* 0x024fe20003f8d000 */
[----:B------:R-:W-:Y:S01]  /*4f40*/  IMAD.U32 R0, RZ, RZ, UR4 ;  /* 0x00000004ff007e24 */ /* 0x000fe2000f8e00ff */
[----:B------:R-:W-:Y:S01]  /*4f50*/  @P0 LOP3.LUT P2, RZ, R164, 0xff, RZ, 0xc0, !PT ;  /* 0x000000ffa4ff0812 */ /* 0x000fe2000784c0ff */
[----:B------:R-:W-:Y:S01]  /*4f60*/  BSSY B1, `(.L_x_84) ;  /* 0x000003d000017945 */ /* 0x000fe20003800000 */
[----:B------:R-:W-:Y:S01]  /*4f70*/  @P0 SEL R3, RZ, 0xffffffff, P4 ;  /* 0xffffffffff030807 */ /* 0x000fe20002000000 */
[C---:B------:R-:W-:Y:S01]  /*4f80*/  IMAD R64, R76.reuse, 0x40, R79 ;  /* 0x000000404c407824 */ /* 0x040fe200078e024f */
[----:B------:R-:W-:Y:S02]  /*4f90*/  LEA R156, R76, UR43, 0x3 ;  /* 0x0000002b4c9c7c11 */ /* 0x000fe4000f8e18ff */
[----:B------:R-:W-:Y:S02]  /*4fa0*/  CS2R R86, SRZ ;  /* 0x0000000000567805 */ /* 0x000fe4000001ff00 */
[----:B------:R-:W-:Y:S02]  /*4fb0*/  @P1 SEL R3, R0, R3, !P2 ;  /* 0x0000000300031207 */ /* 0x000fe40005000000 */
[----:B------:R-:W-:Y:S02]  /*4fc0*/  CS2R R84, SRZ ;  /* 0x0000000000547805 */ /* 0x000fe4000001ff00 */
[----:B------:R-:W-:Y:S02]  /*4fd0*/  SHF.L.U32 R5, R175, 0x1f, RZ ;  /* 0x0000001faf057819 */ /* 0x000fe400000006ff */
[----:B------:R-:W-:Y:S02]  /*4fe0*/  CS2R R90, SRZ ;  /* 0x00000000005a7805 */ /* 0x000fe4000001ff00 */
[----:B------:R-:W-:Y:S02]  /*4ff0*/  @P0 LOP3.LUT R3, R3, 0x1, RZ, 0xc0, !PT ;  /* 0x0000000103030812 */ /* 0x000fe400078ec0ff */
[----:B------:R-:W-:Y:S02]  /*5000*/  CS2R R88, SRZ ;  /* 0x0000000000587805 */ /* 0x000fe4000001ff00 */
[----:B------:R-:W-:Y:S02]  /*5010*/  PLOP3.LUT P5, PT, PT, PT, PT, 0x8, 0x80 ;  /* 0x000000000080781c */ /* 0x000fe40003fae170 */
[----:B------:R-:W-:Y:S02]  /*5020*/  CS2R R98, SRZ ;  /* 0x0000000000627805 */ /* 0x000fe4000001ff00 */
[----:B------:R-:W-:Y:S02]  /*5030*/  ISETP.NE.U32.OR P1, PT, R3, 0x1, !P0 ;  /* 0x000000010300780c */ /* 0x000fe40004725470 */
[----:B------:R-:W-:Y:S02]  /*5040*/  CS2R R96, SRZ ;  /* 0x0000000000607805 */ /* 0x000fe4000001ff00 */
[----:B------:R-:W-:Y:S02]  /*5050*/  CS2R R94, SRZ ;  /* 0x00000000005e7805 */ /* 0x000fe4000001ff00 */
[----:B------:R-:W-:Y:S07]  /*5060*/  CS2R R92, SRZ ;  /* 0x00000000005c7805 */ /* 0x000fee000001ff00 */
[----:B------:R-:W-:Y:S04]  /*5070*/  @P1 SHF.L.U32 R2, R173, 0x1f, RZ ;  /* 0x0000001fad021819 */ /* 0x000fe800000006ff */
[----:B------:R-:W1:Y:S01]  /*5080*/  @P1 SYNCS.PHASECHK.TRANS64.TRYWAIT P0, [UR43+0x40], R2 ;  /* 0x00004002ff0015a7 */ /* 0x000e62000800112b */
[----:B------:R2:W4:Y:S01]  /*5090*/  SYNCS.PHASECHK.TRANS64.TRYWAIT P4, [R156+URZ+0x80], R5 ;  /* 0x000080059c0075a7 */ /* 0x00052200080811ff */
[----:B-1----:R-:W-:Y:S01]  /*50a0*/  @P1 PLOP3.LUT P5, PT, P0, PT, PT, 0x8, 0x80 ;  /* 0x000000000080181c */ /* 0x002fe200007ae170 */
[----:B------:R-:W-:Y:S01]  /*50b0*/  @!UPT UIADD3 URZ, UPT, UPT, URZ, URZ, URZ ;  /* 0x000000fffffff290 */ /* 0x000fe2000fffe0ff */
[----:B--2-4-:R-:W-:Y:S11]  /*50c0*/  @!P1 BRA `(.L_x_85) ;  /* 0x0000000000989947 */ /* 0x014ff60003800000 */
[----:B------:R-:W-:Y:S01]  /*50d0*/  ISETP.NE.U32.AND P0, PT, RZ, UR38, PT ;  /* 0x00000026ff007c0c */ /* 0x000fe2000bf05070 */
[----:B------:R-:W-:Y:S01]  /*50e0*/  BSSY B0, `(.L_x_86) ;  /* 0x0000016000007945 */ /* 0x000fe20003800000 */
[----:B------:R-:W-:Y:S02]  /*50f0*/  FSETP.NEU.AND P2, PT, R81, RZ, PT ;  /* 0x000000ff5100720b */ /* 0x000fe40003f4d000 */
[----:B------:R-:W-:Y:S02]  /*5100*/  CS2R R94, SRZ ;  /* 0x00000000005e7805 */ /* 0x000fe4000001ff00 */
[----:B------:R-:W-:Y:S02]  /*5110*/  ISETP.NE.AND.EX P0, PT, RZ, UR39, PT, P0 ;  /* 0x00000027ff007c0c */ /* 0x000fe4000bf05300 */
[----:B------:R-:W-:Y:S02]  /*5120*/  CS2R R92, SRZ ;  /* 0x00000000005c7805 */ /* 0x000fe4000001ff00 */
[----:B------:R-:W-:Y:S02]  /*5130*/  LOP3.LUT P1, RZ, R164, 0xff, RZ, 0xc0, !PT ;  /* 0x000000ffa4ff7812 */ /* 0x000fe4000782c0ff */
[----:B------:R-:W-:Y:S02]  /*5140*/  CS2R R98, SRZ ;  /* 0x0000000000627805 */ /* 0x000fe4000001ff00 */
[----:B------:R-:W-:Y:S02]  /*5150*/  SEL R0, RZ, 0xffffffff, P2 ;  /* 0xffffffffff007807 */ /* 0x000fe40001000000 */
[----:B------:R-:W-:Y:S02]  /*5160*/  CS2R R96, SRZ ;  /* 0x0000000000607805 */ /* 0x000fe4000001ff00 */
[----:B------:R-:W-:Y:S02]  /*5170*/  SEL R3, RZ, 0xffffffff, P0 ;  /* 0xffffffffff037807 */ /* 0x000fe40000000000 */
[----:B------:R-:W-:Y:S02]  /*5180*/  CS2R R90, SRZ ;  /* 0x00000000005a7805 */ /* 0x000fe4000001ff00 */
[----:B------:R-:W-:Y:S02]  /*5190*/  CS2R R88, SRZ ;  /* 0x0000000000587805 */ /* 0x000fe4000001ff00 */
[----:B------:R-:W-:Y:S02]  /*51a0*/  CS2R R86, SRZ ;  /* 0x0000000000567805 */ /* 0x000fe4000001ff00 */
[----:B------:R-:W-:Y:S02]  /*51b0*/  @P3 SEL R0, R3, R0, !P1 ;  /* 0x0000000003003207 */ /* 0x000fe40004800000 */
[----:B------:R-:W-:Y:S02]  /*51c0*/  CS2R R84, SRZ ;  /* 0x0000000000547805 */ /* 0x000fe4000001ff00 */
[----:B------:R-:W-:Y:S04]  /*51d0*/  LOP3.LUT R0, R0, 0x1, RZ, 0xc0, !PT ;  /* 0x0000000100007812 */ /* 0x000fe800078ec0ff */
[----:B------:R-:W-:Y:S01]  /*51e0*/  ISETP.NE.U32.AND P0, PT, R0, 0x1, PT ;  /* 0x000000010000780c */ /* 0x000fe20003f05070 */
[----:B------:R-:W-:Y:S01]  /*51f0*/  @!UPT UIADD3 URZ, UPT, UPT, URZ, URZ, URZ ;  /* 0x000000fffffff290 */ /* 0x000fe2000fffe0ff */
[----:B------:R-:W-:Y:S11]  /*5200*/  @!P5 BRA `(.L_x_87) ;  /* 0x00000000000cd947 */ /* 0x000ff60003800000 */
[----:B------:R-:W-:Y:S04]  /*5210*/  SHF.L.U32 R3, R173, 0x1f, RZ ;  /* 0x0000001fad037819 */ /* 0x000fe800000006ff */
[----:B------:R-:W1:Y:S02]  /*5220*/  SYNCS.PHASECHK.TRANS64.TRYWAIT P1, [UR43+0x40], R3 ;  /* 0x00004003ff0075a7 */ /* 0x000e64000802112b */
[----:B-1----:R-:W-:Y:S05]  /*5230*/  @!P1 BRA `(.L_x_88) ;  /* 0x0000001c00609947 */ /* 0x002fea0003800000 */
.L_x_87:
[----:B------:R-:W-:Y:S05]  /*5240*/  BSYNC B0 ;  /* 0x0000000000007941 */ /* 0x000fea0003800000 */
.L_x_86:
[----:B------:R2:W4:Y:S01]  /*5250*/  @P0 LDS.128 R92, [R168+UR43+0x200] ;  /* 0x0002002ba85c0984 */ /* 0x0005220008000c00 */
[----:B------:R-:W-:Y:S01]  /*5260*/  UIADD3 UR4, UPT, UPT, UR43, 0x48, URZ ;  /* 0x000000482b047890 */ /* 0x000fe2000fffe0ff */
[----:B------:R-:W-:Y:S02]  /*5270*/  LOP3.LUT R173, R173, 0x1, RZ, 0x3c, !PT ;  /* 0x00000001adad7812 */ /* 0x000fe400078e3cff */
[----:B------:R2:W1:Y:S01]  /*5280*/  @P0 LDS.128 R96, [R178+0x10] ;  /* 0x00001000b2600984 */ /* 0x0004620000000c00 */
[----:B------:R-:W-:Y:S03]  /*5290*/  UPRMT UR4, UR37, 0x654, UR4 ;  /* 0x0000065425047896 */ /* 0x000fe60008000004 */
[----:B------:R2:W1:Y:S04]  /*52a0*/  @P0 LDS.128 R88, [R177+0x20] ;  /* 0x00002000b1580984 */ /* 0x0004680000000c00 */
[----:B------:R2:W1:Y:S01]  /*52b0*/  @P0 LDS.128 R84, [R176+0x30] ;  /* 0x00003000b0540984 */ /* 0x0004620000000c00 */
[----:B------:R-:W-:Y:S01]  /*52c0*/  @!PT LDS RZ, [RZ] ;  /* 0x00000000fffff984 */ /* 0x000fe20000000800 */
[----:B------:R-:W-:Y:S01]  /*52d0*/  @!PT LDS RZ, [RZ] ;  /* 0x00000000fffff984 */ /* 0x000fe20000000800 */
[----:B------:R-:W-:Y:S01]  /*52e0*/  @!PT LDS RZ, [RZ] ;  /* 0x00000000fffff984 */ /* 0x000fe20000000800 */
[----:B------:R-:W-:Y:S01]  /*52f0*/  @!PT LDS RZ, [RZ] ;  /* 0x00000000fffff984 */ /* 0x000fe20000000800 */
[----:B------:R5:W-:Y:S06]  /*5300*/  MEMBAR.ALL.CTA ;  /* 0x0000000000007992 */ /* 0x000bec0000008000 */
[----:B-----5:R-:W5:Y:S02]  /*5310*/  FENCE.VIEW.ASYNC.S ;  /* 0x00000000000073c6 */ /* 0x020f640000000000 */
[----:B-----5:R-:W-:Y:S01]  /*5320*/  SYNCS.ARRIVE.TRANS64.RED.A1T0 RZ, [UR4], RZ ;  /* 0x000000ffffff79a7 */ /* 0x020fe20008100404 */
.L_x_85:
[----:B------:R-:W-:Y:S05]  /*5330*/  BSYNC B1 ;  /* 0x0000000000017941 */ /* 0x000fea0003800000 */
.L_x_84:
[----:B-1----:R-:W-:Y:S04]  /*5340*/  SHF.R.U32.HI R0, RZ, 0x15, R64 ;  /* 0x00000015ff007819 */ /* 0x002fe80000011640 */
[----:B------:R-:W-:Y:S01]  /*5350*/  LOP3.LUT P0, RZ, R0, 0x3, R169, 0x48, !PT ;  /* 0x0000000300ff7812 */ /* 0x000fe200078048a9 */
[----:B------:R-:W-:Y:S01]  /*5360*/  @!UPT UIADD3 URZ, UPT, UPT, URZ, URZ, URZ ;  /* 0x000000fffffff290 */ /* 0x000fe2000fffe0ff */
[----:B------:R-:W-:Y:S11]  /*5370*/  @P4 BRA `(.L_x_89) ;  /* 0x0000000000084947 */ /* 0x000ff60003800000 */
[----:B------:R-:W1:Y:S02]  /*5380*/  SYNCS.PHASECHK.TRANS64.TRYWAIT P1, [R156+URZ+0x80], R5 ;  /* 0x000080059c0075a7 */ /* 0x000e6400080211ff */
[----:B-1----:R-:W-:Y:S05]  /*5390*/  @!P1 BRA `(.L_x_90) ;  /* 0x0000001c00209947 */ /* 0x002fea0003800000 */
.L_x_89:
[----:B------:R-:W-:Y:S05]  /*53a0*/  @!P0 BRA `(.L_x_91) ;  /* 0x0000000000408947 */ /* 0x000fea0003800000 */
[----:B------:R-:W1:Y:S01]  /*53b0*/  LDCU.64 UR8, c[0x4][0x70] ;  /* 0x01000e00ff0877ac */ /* 0x000e620008000a00 */
[----:B------:R-:W-:Y:S01]  /*53c0*/  MOV R3, 0x0 ;  /* 0x0000000000037802 */ /* 0x000fe20000000f00 */
[----:B------:R-:W-:Y:S02]  /*53d0*/  HFMA2 R12, -RZ, RZ, 0, 5.9604644775390625e-08 ;  /* 0x00000001ff0c7431 */ /* 0x000fe400000001ff */
[----:B------:R-:W-:Y:S02]  /*53e0*/  IMAD.MOV.U32 R8, RZ, RZ, 0x192 ;  /* 0x00000192ff087424 */ /* 0x000fe400078e00ff */
[----:B------:R-:W-:Y:S01]  /*53f0*/  IMAD.MOV.U32 R13, RZ, RZ, RZ ;  /* 0x000000ffff0d7224 */ /* 0x000fe200078e00ff */
[----:B------:R-:W5:Y:S01]  /*5400*/  LDCU.64 UR6, c[0x4][0x78] ;  /* 0x01000f00ff0677ac */ /* 0x000f620008000a00 */
[----:B------:R-:W2:Y:S01]  /*5410*/  LDC.64 R2, c[0x4][R3] ;  /* 0x0100000003027b82 */ /* 0x000ea20000000a00 */
[----:B------:R-:W3:Y:S01]  /*5420*/  LDCU.64 UR4, c[0x4][0x10] ;  /* 0x01000200ff0477ac */ /* 0x000ee20008000a00 */
[----:B-1----:R-:W-:Y:S01]  /*5430*/  MOV R5, UR9 ;  /* 0x0000000900057c02 */ /* 0x002fe20008000f00 */
[----:B------:R-:W-:Y:S01]  /*5440*/  IMAD.U32 R4, RZ, RZ, UR8 ;  /* 0x00000008ff047e24 */ /* 0x000fe2000f8e00ff */
[----:B-----5:R-:W-:Y:S01]  /*5450*/  MOV R7, UR7 ;  /* 0x0000000700077c02 */ /* 0x020fe20008000f00 */
[----:B------:R-:W-:Y:S01]  /*5460*/  IMAD.U32 R6, RZ, RZ, UR6 ;  /* 0x00000006ff067e24 */ /* 0x000fe2000f8e00ff */
[----:B---3--:R-:W-:Y:S01]  /*5470*/  MOV R11, UR5 ;  /* 0x00000005000b7c02 */ /* 0x008fe20008000f00 */
[----:B------:R-:W-:Y:S02]  /*5480*/  IMAD.U32 R10, RZ, RZ, UR4 ;  /* 0x00000004ff0a7e24 */ /* 0x000fe4000f8e00ff */
[----:B------:R-:W-:Y:S07]  /*5490*/  LEPC R20, `(.L_x_91) ;  /* 0x000000001014794e */ /* 0x000fee0000000000 */
[----:B--2-4-:R-:W-:Y:S05]  /*54a0*/  CALL.ABS.NOINC R2 ;  /* 0x0000000002007343 */ /* 0x014fea0003c00000 */
.L_x_91:
[----:B------:R-:W-:Y:S01]  /*54b0*/  LOP3.LUT P0, RZ, R166, 0x60, RZ, 0xc0, !PT ;  /* 0x00000060a6ff7812 */ /* 0x000fe2000780c0ff */
[----:B------:R-:W-:Y:S05]  /*54c0*/  WARPSYNC.ALL ;  /* 0x0000000000007948 */ /* 0x000fea0003800000 */
[----:B------:R-:W-:Y:S01]  /*54d0*/  R2UR UR4, R64 ;  /* 0x00000000400472ca */ /* 0x000fe200000e0000 */
[----:B------:R-:W-:Y:S01]  /*54e0*/  BSSY.RECONVERGENT B0, `(.L_x_92) ;  /* 0x0000121000007945 */ /* 0x000fe20003800200 */
[-C--:B----4-:R-:W-:Y:S02]  /*54f0*/  F2FP.F16.E4M3.UNPACK_B R82, R92.reuse ;  /* 0x0000005cff52723e */ /* 0x090fe400020006ff */
[----:B------:R-:W-:Y:S02]  /*5500*/  F2FP.F16.E4M3.UNPACK_B R109, R92.H1 ;  /* 0x0000005cff6d723e */ /* 0x000fe400030006ff */
[-C--:B------:R-:W-:Y:S01]  /*5510*/  F2FP.F16.E4M3.UNPACK_B R107, R93.reuse ;  /* 0x0000005dff6b723e */ /* 0x080fe200020006ff */
[--C-:B------:R-:W-:Y:S01]  /*5520*/  HADD2.F32 R80, -RZ, R82.reuse.H0_H0 ;  /* 0x20000052ff507230 */ /* 0x100fe20000004100 */
[----:B------:R-:W-:Y:S01]  /*5530*/  F2FP.F16.E4M3.UNPACK_B R105, R93.H1 ;  /* 0x0000005dff69723e */ /* 0x000fe200030006ff */
[----:B------:R-:W-:Y:S01]  /*5540*/  HADD2.F32 R82, -RZ, R82.H1_H1 ;  /* 0x30000052ff527230 */ /* 0x000fe20000004100 */
[-C--:B------:R-:W-:Y:S01]  /*5550*/  F2FP.F16.E4M3.UNPACK_B R130, R84.reuse ;  /* 0x00000054ff82723e */ /* 0x080fe200020006ff */
[--C-:B------:R-:W-:Y:S01]  /*5560*/  HADD2.F32 R83, -RZ, R109.reuse.H0_H0 ;  /* 0x2000006dff537230 */ /* 0x100fe20000004100 */
[----:B------:R-:W-:Y:S01]  /*5570*/  F2FP.F16.E4M3.UNPACK_B R132, R84.H1 ;  /* 0x00000054ff84723e */ /* 0x000fe200030006ff */
[----:B------:R-:W3:Y:S01]  /*5580*/  LDTM.x64 R4, tmem[UR4] ;  /* 0x00000004000479ee */ /* 0x000ee20008340000 */
[----:B------:R-:W-:Y:S01]  /*5590*/  NOP ;  /* 0x0000000000007918 */ /* 0x000fe20000000000 */
[----:B------:R-:W-:Y:S01]  /*55a0*/  R2UR UR5, R156 ;  /* 0x000000009c0572ca */ /* 0x000fe200000e0000 */
[--C-:B------:R-:W-:Y:S01]  /*55b0*/  HADD2.F32 R129, -RZ, R130.reuse.H0_H0 ;  /* 0x20000082ff817230 */ /* 0x100fe20000004100 */
[----:B------:R-:W-:Y:S01]  /*55c0*/  F2FP.F16.E4M3.UNPACK_B R93, R94 ;  /* 0x0000005eff5d723e */ /* 0x000fe200020006ff */
[----:B------:R-:W-:Y:S01]  /*55d0*/  HADD2.F32 R130, -RZ, R130.H1_H1 ;  /* 0x30000082ff827230 */ /* 0x000fe20000004100 */
[-C--:B------:R-:W-:Y:S01]  /*55e0*/  F2FP.F16.E4M3.UNPACK_B R134, R85.reuse ;  /* 0x00000055ff86723e */ /* 0x080fe200020006ff */
[----:B------:R-:W-:Y:S01]  /*55f0*/  HADD2.F32 R84, -RZ, R109.H1_H1 ;  /* 0x3000006dff547230 */ /* 0x000fe20000004100 */
[----:B------:R-:W-:Y:S01]  /*5600*/  F2FP.F16.E4M3.UNPACK_B R136, R85.H1 ;  /* 0x00000055ff88723e */ /* 0x000fe200030006ff */
[--C-:B------:R-:W-:Y:S01]  /*5610*/  HADD2.F32 R85, -RZ, R107.reuse.H0_H0 ;  /* 0x2000006bff557230 */ /* 0x100fe20000004100 */
[-C--:B------:R-:W-:Y:S01]  /*5620*/  F2FP.F16.E4M3.UNPACK_B R138, R86.reuse ;  /* 0x00000056ff8a723e */ /* 0x080fe200020006ff */
[--C-:B------:R-:W-:Y:S01]  /*5630*/  HADD2.F32 R133, -RZ, R134.reuse.H0_H0 ;  /* 0x20000086ff857230 */ /* 0x100fe20000004100 */
[----:B------:R-:W-:Y:S01]  /*5640*/  F2FP.F16.E4M3.UNPACK_B R140, R86.H1 ;  /* 0x00000056ff8c723e */ /* 0x000fe200030006ff */
[----:B------:R-:W-:Y:S01]  /*5650*/  HADD2.F32 R86, -RZ, R107.H1_H1 ;  /* 0x3000006bff567230 */ /* 0x000fe20000004100 */
[----:B------:R-:W-:Y:S01]  /*5660*/  F2FP.F16.E4M3.UNPACK_B R142, R87 ;  /* 0x00000057ff8e723e */ /* 0x000fe200020006ff */
[----:B------:R-:W-:Y:S01]  /*5670*/  UIADD3 UR5, UPT, UPT, UR5, 0xa0, URZ ;  /* 0x000000a005057890 */ /* 0x000fe2000fffe0ff */
[----:B------:R-:W-:Y:S01]  /*5680*/  HADD2.F32 R134, -RZ, R134.H1_H1 ;  /* 0x30000086ff867230 */ /* 0x000fe20000004100 */
[----:B------:R-:W-:Y:S01]  /*5690*/  F2FP.F16.E4M3.UNPACK_B R114, R88 ;  /* 0x00000058ff72723e */ /* 0x000fe200020006ff */
[--C-:B------:R-:W-:Y:S01]  /*56a0*/  HADD2.F32 R137, -RZ, R138.reuse.H0_H0 ;  /* 0x2000008aff897230 */ /* 0x100fe20000004100 */
[----:B------:R-:W-:Y:S01]  /*56b0*/  UPRMT UR5, UR37, 0x654, UR5 ;  /* 0x0000065425057896 */ /* 0x000fe20008000005 */
[----:B------:R-:W-:Y:S01]  /*56c0*/  HADD2.F32 R138, -RZ, R138.H1_H1 ;  /* 0x3000008aff8a7230 */ /* 0x000fe20000004100 */
[-C--:B------:R-:W-:Y:S01]  /*56d0*/  F2FP.F16.E4M3.UNPACK_B R118, R89.reuse ;  /* 0x00000059ff76723e */ /* 0x080fe200020006ff */
[--C-:B------:R-:W-:Y:S01]  /*56e0*/  HADD2.F32 R113, -RZ, R114.reuse.H0_H0 ;  /* 0x20000072ff717230 */ /* 0x100fe20000004100 */
[----:B------:R-:W-:Y:S01]  /*56f0*/  F2FP.F16.E4M3.UNPACK_B R120, R89.H1 ;  /* 0x00000059ff78723e */ /* 0x000fe200030006ff */
[C---:B---3--:R-:W-:Y:S01]  /*5700*/  FMUL R4, R78.reuse, R4 ;  /* 0x000000044e047220 */ /* 0x048fe20000400000 */
[C---:B------:R-:W-:Y:S01]  /*5710*/  FMUL R5, R78.reuse, R5 ;  /* 0x000000054e057220 */ /* 0x040fe20000400000 */
[C---:B------:R-:W-:Y:S01]  /*5720*/  FMUL R8, R78.reuse, R8 ;  /* 0x000000084e087220 */ /* 0x040fe20000400000 */
[C---:B------:R-:W-:Y:S01]  /*5730*/  FMUL R9, R78.reuse, R9 ;  /* 0x000000094e097220 */ /* 0x040fe20000400000 */
[----:B------:R-:W-:Y:S01]  /*5740*/  SYNCS.ARRIVE.TRANS64.RED.A1T0 RZ, [UR5], RZ ;  /* 0x000000ffffff79a7 */ /* 0x000fe20008100405 */
[C---:B------:R-:W-:Y:S01]  /*5750*/  FFMA R4, R81.reuse, R80, R4 ;  /* 0x0000005051047223 */ /* 0x040fe20000000004 */
[C---:B------:R-:W-:Y:S01]  /*5760*/  FFMA R5, R81.reuse, R82, R5 ;  /* 0x0000005251057223 */ /* 0x040fe20000000005 */
[----:B------:R-:W-:Y:S02]  /*5770*/  HADD2.F32 R89, -RZ, R93.H0_H0 ;  /* 0x2000005dff597230 */ /* 0x000fe40000004100 */
[C---:B------:R-:W-:Y:S01]  /*5780*/  FMUL R12, R78.reuse, R12 ;  /* 0x0000000c4e0c7220 */ /* 0x040fe20000400000 */
        /* <DEDUP_REMOVED lines=11> */
[----:B------:R-:W-:Y:S02]  /*5840*/  HADD2.F32 R114, -RZ, R114.H1_H1 ;  /* 0x30000072ff727230 */ /* 0x000fe40000004100 */
[C---:B------:R-:W-:Y:S01]  /*5850*/  FMUL R32, R78.reuse, R36 ;  /* 0x000000244e207220 */ /* 0x040fe20000400000 */
[C---:B------:R-:W-:Y:S01]  /*5860*/  FMUL R33, R78.reuse, R37 ;  /* 0x000000254e217220 */ /* 0x040fe20000400000 */
[--C-:B------:R-:W-:Y:S02]  /*5870*/  HADD2.F32 R117, -RZ, R118.reuse.H0_H0 ;  /* 0x20000076ff757230 */ /* 0x100fe40000004100 */
[C---:B------:R-:W-:Y:S01]  /*5880*/  FMUL R36, R78.reuse, R40 ;  /* 0x000000284e247220 */ /* 0x040fe20000400000 */
[----:B------:R-:W-:Y:S02]  /*5890*/  HADD2.F32 R118, -RZ, R118.H1_H1 ;  /* 0x30000076ff767230 */ /* 0x000fe40000004100 */
        /* <DEDUP_REMOVED lines=8> */
[----:B------:R-:W-:Y:S01]  /*5920*/  F2FP.F16.E4M3.UNPACK_B R92, R94.H1 ;  /* 0x0000005eff5c723e */ /* 0x000fe200030006ff */
[C---:B------:R-:W-:Y:S01]  /*5930*/  FMUL R53, R78.reuse, R57 ;  /* 0x000000394e357220 */ /* 0x040fe20000400000 */
[C---:B------:R-:W-:Y:S01]  /*5940*/  FMUL R56, R78.reuse, R60 ;  /* 0x0000003c4e387220 */ /* 0x040fe20000400000 */
[----:B------:R-:W-:Y:S01]  /*5950*/  F2FP.F16.E4M3.UNPACK_B R141, R87.H1 ;  /* 0x00000057ff8d723e */ /* 0x000fe200030006ff */
[C---:B------:R-:W-:Y:S01]  /*5960*/  FMUL R57, R78.reuse, R61 ;  /* 0x0000003d4e397220 */ /* 0x040fe20000400000 */
[----:B------:R-:W-:Y:S02]  /*5970*/  HADD2.F32 R80, -RZ, R142.H1_H1 ;  /* 0x3000008eff507230 */ /* 0x000fe40000004100 */
[C---:B------:R-:W-:Y:S01]  /*5980*/  FMUL R60, R78.reuse, R64 ;  /* 0x000000404e3c7220 */ /* 0x040fe20000400000 */
[----:B------:R-:W-:Y:S01]  /*5990*/  F2FP.F16.E4M3.UNPACK_B R116, R88.H1 ;  /* 0x00000058ff74723e */ /* 0x000fe200030006ff */
[C---:B------:R-:W-:Y:S01]  /*59a0*/  FMUL R61, R78.reuse, R65 ;  /* 0x000000414e3d7220 */ /* 0x040fe20000400000 */
[C---:B------:R-:W-:Y:S01]  /*59b0*/  FMUL R6, R78.reuse, R6 ;  /* 0x000000064e067220 */ /* 0x040fe20000400000 */
[----:B------:R-:W-:Y:S01]  /*59c0*/  F2FP.F16.E4M3.UNPACK_B R94, R95 ;  /* 0x0000005fff5e723e */ /* 0x000fe200020006ff */
[C---:B------:R-:W-:Y:S01]  /*59d0*/  FMUL R7, R78.reuse, R7 ;  /* 0x000000074e077220 */ /* 0x040fe20000400000 */
[--C-:B------:R-:W-:Y:S02]  /*59e0*/  HADD2.F32 R87, -RZ, R105.reuse.H0_H0 ;  /* 0x20000069ff577230 */ /* 0x100fe40000004100 */
[C---:B------:R-:W-:Y:S01]  /*59f0*/  FFMA R6, R81.reuse, R83, R6 ;  /* 0x0000005351067223 */ /* 0x040fe20000000006 */
[----:B------:R-:W-:Y:S01]  /*5a00*/  F2FP.F16.E4M3.UNPACK_B R122, R90 ;  /* 0x0000005aff7a723e */ /* 0x000fe200020006ff */
[C---:B------:R-:W-:Y:S01]  /*5a10*/  FFMA R7, R81.reuse, R84, R7 ;  /* 0x0000005451077223 */ /* 0x040fe20000000007 */
[C---:B------:R-:W-:Y:S01]  /*5a20*/  FFMA R8, R81.reuse, R85, R8 ;  /* 0x0000005551087223 */ /* 0x040fe20000000008 */
[----:B------:R-:W-:Y:S01]  /*5a30*/  F2FP.F16.E4M3.UNPACK_B R124, R90.H1 ;  /* 0x0000005aff7c723e */ /* 0x000fe200030006ff */
[----:B------:R-:W-:Y:S02]  /*5a40*/  HADD2.F32 R88, -RZ, R105.H1_H1 ;  /* 0x30000069ff587230 */ /* 0x000fe40000004100 */
[----:B------:R-:W-:Y:S01]  /*5a50*/  FFMA R9, R81, R86, R9 ;  /* 0x0000005651097223 */ /* 0x000fe20000000009 */
[----:B------:R-:W-:Y:S01]  /*5a60*/  F2FP.SATFINITE.E4M3.F32.PACK_AB_MERGE_C R156, R7, R6, RZ ;  /* 0x00000006079c723e */ /* 0x000fe200048070ff */
[----:B------:R-:W-:Y:S02]  /*5a70*/  HADD2.F32 R90, -RZ, R93.H1_H1 ;  /* 0x3000005dff5a7230 */ /* 0x000fe40000004100 */
[C---:B------:R-:W-:Y:S01]  /*5a80*/  FMUL R10, R78.reuse, R10 ;  /* 0x0000000a4e0a7220 */ /* 0x040fe20000400000 */
[--C-:B------:R-:W-:Y:S01]  /*5a90*/  HADD2.F32 R93, -RZ, R94.reuse.H0_H0 ;  /* 0x2000005eff5d7230 */ /* 0x100fe20000004100 */
[----:B------:R-:W-:Y:S01]  /*5aa0*/  F2FP.SATFINITE.E4M3.F32.PACK_AB_MERGE_C R156, R5, R4, R156 ;  /* 0x00000004059c723e */ /* 0x000fe2000480709c */
[----:B------:R-:W-:Y:S02]  /*5ab0*/  HADD2.F32 R94, -RZ, R94.H1_H1 ;  /* 0x3000005eff5e7230 */ /* 0x000fe40000004100 */
[C---:B------:R-:W-:Y:S01]  /*5ac0*/  FFMA R10, R81.reuse, R87, R10 ;  /* 0x00000057510a7223 */ /* 0x040fe2000000000a */
[--C-:B------:R-:W-:Y:S02]  /*5ad0*/  HADD2.F32 R121, -RZ, R122.reuse.H0_H0 ;  /* 0x2000007aff797230 */ /* 0x100fe40000004100 */
[C---:B------:R-:W-:Y:S01]  /*5ae0*/  FMUL R11, R78.reuse, R11 ;  /* 0x0000000b4e0b7220 */ /* 0x040fe20000400000 */
[----:B------:R-:W-:Y:S01]  /*5af0*/  F2FP.F16.E4M3.UNPACK_B R126, R91 ;  /* 0x0000005bff7e723e */ /* 0x000fe200020006ff */
[----:B------:R-:W-:Y:S01]  /*5b00*/  HADD2.F32 R122, -RZ, R122.H1_H1 ;  /* 0x3000007aff7a7230 */ /* 0x000fe20000004100 */
[----:B------:R-:W-:Y:S01]  /*5b10*/  F2FP.F16.E4M3.UNPACK_B R103, R95.H1 ;  /* 0x0000005fff67723e */ /* 0x000fe200030006ff */
[C---:B------:R-:W-:Y:S01]  /*5b20*/  FFMA R11, R81.reuse, R88, R11 ;  /* 0x00000058510b7223 */ /* 0x040fe2000000000b */
[----:B------:R-:W-:Y:S01]  /*5b30*/  F2FP.F16.E4M3.UNPACK_B R128, R91.H1 ;  /* 0x0000005bff80723e */ /* 0x000fe200030006ff */
[----:B------:R-:W-:Y:S02]  /*5b40*/  HADD2.F32 R91, -RZ, R92.H0_H0 ;  /* 0x2000005cff5b7230 */ /* 0x000fe40000004100 */
[C---:B------:R-:W-:Y:S01]  /*5b50*/  FFMA R12, R81.reuse, R89, R12 ;  /* 0x00000059510c7223 */ /* 0x040fe2000000000c */
[----:B------:R-:W-:Y:S01]  /*5b60*/  FFMA R13, R81, R90, R13 ;  /* 0x0000005a510d7223 */ /* 0x000fe2000000000d */
[----:B------:R-:W-:Y:S01]  /*5b70*/  F2FP.SATFINITE.E4M3.F32.PACK_AB_MERGE_C R157, R11, R10, RZ ;  /* 0x0000000a0b9d723e */ /* 0x000fe200048070ff */
[--C-:B------:R-:W-:Y:S01]  /*5b80*/  HADD2.F32 R125, -RZ, R126.reuse.H0_H0 ;  /* 0x2000007eff7d7230 */ /* 0x100fe20000004100 */
[----:B------:R-:W-:Y:S01]  /*5b90*/  F2FP.F16.E4M3.UNPACK_B R101, R96 ;  /* 0x00000060ff65723e */ /* 0x000fe200020006ff */
[----:B------:R-:W-:Y:S01]  /*5ba0*/  HADD2.F32 R126, -RZ, R126.H1_H1 ;  /* 0x3000007eff7e7230 */ /* 0x000fe20000004100 */
[----:B------:R-:W-:Y:S01]  /*5bb0*/  F2FP.SATFINITE.E4M3.F32.PACK_AB_MERGE_C R157, R9, R8, R157 ;  /* 0x00000008099d723e */ /* 0x000fe2000480709d */
[----:B------:R-:W-:Y:S02]  /*5bc0*/  HADD2.F32 R83, -RZ, R142.H0_H0 ;  /* 0x2000008eff537230 */ /* 0x000fe40000004100 */
[C---:B------:R-:W-:Y:S01]  /*5bd0*/  FMUL R14, R78.reuse, R14 ;  /* 0x0000000e4e0e7220 */ /* 0x040fe20000400000 */
[----:B------:R-:W-:Y:S02]  /*5be0*/  HADD2.F32 R92, -RZ, R92.H1_H1 ;  /* 0x3000005cff5c7230 */ /* 0x000fe40000004100 */
[C---:B------:R-:W-:Y:S01]  /*5bf0*/  FMUL R15, R78.reuse, R15 ;  /* 0x0000000f4e0f7220 */ /* 0x040fe20000400000 */
[----:B------:R-:W-:Y:S01]  /*5c00*/  F2FP.F16.E4M3.UNPACK_B R100, R96.H1 ;  /* 0x00000060ff64723e */ /* 0x000fe200030006ff */
[--C-:B------:R-:W-:Y:S02]  /*5c10*/  HADD2.F32 R95, -RZ, R103.reuse.H0_H0 ;  /* 0x20000067ff5f7230 */ /* 0x100fe40000004100 */
[C---:B------:R-:W-:Y:S01]  /*5c20*/  FFMA R14, R81.reuse, R91, R14 ;  /* 0x0000005b510e7223 */ /* 0x040fe2000000000e */
[C---:B------:R-:W-:Y:S01]  /*5c30*/  FFMA R15, R81.reuse, R92, R15 ;  /* 0x0000005c510f7223 */ /* 0x040fe2000000000f */
[C---:B------:R-:W-:Y:S01]  /*5c40*/  FFMA R16, R81.reuse, R93, R16 ;  /* 0x0000005d51107223 */ /* 0x040fe20000000010 */
[----:B------:R-:W-:Y:S01]  /*5c50*/  FFMA R17, R81, R94, R17 ;  /* 0x0000005e51117223 */ /* 0x000fe20000000011 */
[-C--:B------:R-:W-:Y:S01]  /*5c60*/  F2FP.F16.E4M3.UNPACK_B R102, R97.reuse ;  /* 0x00000061ff66723e */ /* 0x080fe200020006ff */
[----:B------:R-:W-:Y:S01]  /*5c70*/  HADD2.F32 R96, -RZ, R103.H1_H1 ;  /* 0x30000067ff607230 */ /* 0x000fe20000004100 */
[----:B------:R-:W-:Y:S01]  /*5c80*/  F2FP.SATFINITE.E4M3.F32.PACK_AB_MERGE_C R158, R15, R14, RZ ;  /* 0x0000000e0f9e723e */ /* 0x000fe200048070ff */
[C---:B------:R-:W-:Y:S01]  /*5c90*/  FMUL R18, R78.reuse, R18 ;  /* 0x000000124e127220 */ /* 0x040fe20000400000 */
[----:B------:R-:W-:Y:S01]  /*5ca0*/  F2FP.F16.E4M3.UNPACK_B R104, R97.H1 ;  /* 0x00000061ff68723e */ /* 0x000fe200030006ff */
[--C-:B------:R-:W-:Y:S01]  /*5cb0*/  HADD2.F32 R97, -RZ, R101.reuse.H0_H0 ;  /* 0x20000065ff617230 */ /* 0x100fe20000004100 */
[----:B------:R-:W-:Y:S01]  /*5cc0*/  F2FP.SATFINITE.E4M3.F32.PACK_AB_MERGE_C R158, R13, R12, R158 ;  /* 0x0000000c0d9e723e */ /* 0x000fe2000480709e */
[C---:B------:R-:W-:Y:S01]  /*5cd0*/  FFMA R18, R81.reuse, R95, R18 ;  /* 0x0000005f51127223 */ /* 0x040fe20000000012 */
[----:B------:R-:W-:Y:S01]  /*5ce0*/  F2FP.F16.E4M3.UNPACK_B R110, R99 ;  /* 0x00000063ff6e723e */ /* 0x000fe200020006ff */
[C---:B------:R-:W-:Y:S01]  /*5cf0*/  FMUL R19, R78.reuse, R19 ;  /* 0x000000134e137220 */ /* 0x040fe20000400000 */
[----:B------:R-:W-:Y:S01]  /*5d00*/  F2FP.F16.E4M3.UNPACK_B R112, R99.H1 ;  /* 0x00000063ff70723e */ /* 0x000fe200030006ff */
[----:B------:R-:W-:Y:S01]  /*5d10*/  HADD2.F32 R99, -RZ, R101.H1_H1 ;  /* 0x30000065ff637230 */ /* 0x000fe20000004100 */
[-C--:B------:R-:W-:Y:S01]  /*5d20*/  F2FP.F16.E4M3.UNPACK_B R106, R98.reuse ;  /* 0x00000062ff6a723e */ /* 0x080fe200020006ff */
[----:B------:R-:W-:Y:S01]  /*5d30*/  HADD2.F32 R101, -RZ, R102.H0_H0 ;  /* 0x20000066ff657230 */ /* 0x000fe20000004100 */
[----:B------:R-:W-:Y:S01]  /*5d40*/  F2FP.F16.E4M3.UNPACK_B R108, R98.H1 ;  /* 0x00000062ff6c723e */ /* 0x000fe200030006ff */
[----:B------:R-:W-:Y:S02]  /*5d50*/  HADD2.F32 R98, -RZ, R100.H0_H0 ;  /* 0x20000064ff627230 */ /* 0x000fe40000004100 */
[C---:B------:R-:W-:Y:S01]  /*5d60*/  FFMA R19, R81.reuse, R96, R19 ;  /* 0x0000006051137223 */ /* 0x040fe20000000013 */
[C---:B------:R-:W-:Y:S01]  /*5d70*/  FFMA R0, R81.reuse, R97, R0 ;  /* 0x0000006151007223 */ /* 0x040fe20000000000 */
[----:B------:R-:W-:Y:S01]  /*5d80*/  FFMA R2, R81, R99, R2 ;  /* 0x0000006351027223 */ /* 0x000fe20000000002 */
[----:B------:R-:W-:Y:S02]  /*5d90*/  HADD2.F32 R102, -RZ, R102.H1_H1 ;  /* 0x30000066ff667230 */ /* 0x000fe40000004100 */
[C---:B------:R-:W-:Y:S01]  /*5da0*/  FMUL R3, R78.reuse, R22 ;  /* 0x000000164e037220 */ /* 0x040fe20000400000 */
[----:B------:R-:W-:Y:S01]  /*5db0*/  HADD2.F32 R100, -RZ, R100.H1_H1 ;  /* 0x30000064ff647230 */ /* 0x000fe20000004100 */
[----:B------:R-:W-:Y:S01]  /*5dc0*/  F2FP.SATFINITE.E4M3.F32.PACK_AB_MERGE_C R159, R19, R18, RZ ;  /* 0x00000012139f723e */ /* 0x000fe200048070ff */
[--C-:B------:R-:W-:Y:S02]  /*5dd0*/  HADD2.F32 R105, -RZ, R106.reuse.H0_H0 ;  /* 0x2000006aff697230 */ /* 0x100fe40000004100 */
[----:B------:R-:W-:Y:S01]  /*5de0*/  FFMA R3, R81, R98, R3 ;  /* 0x0000006251037223 */ /* 0x000fe20000000003 */
[----:B------:R-:W-:Y:S01]  /*5df0*/  HADD2.F32 R106, -RZ, R106.H1_H1 ;  /* 0x3000006aff6a7230 */ /* 0x000fe20000004100 */
[----:B------:R-:W-:Y:S01]  /*5e00*/  F2FP.SATFINITE.E4M3.F32.PACK_AB_MERGE_C R159, R17, R16, R159 ;  /* 0x00000010119f723e */ /* 0x000fe2000480709f */
[----:B------:R-:W-:Y:S02]  /*5e10*/  HADD2.F32 R109, -RZ, R110.H0_H0 ;  /* 0x2000006eff6d7230 */ /* 0x000fe40000004100 */
[C---:B------:R-:W-:Y:S01]  /*5e20*/  FMUL R23, R78.reuse, R23 ;  /* 0x000000174e177220 */ /* 0x040fe20000400000 */
[--C-:B------:R-:W-:Y:S02]  /*5e30*/  HADD2.F32 R103, -RZ, R104.reuse.H0_H0 ;  /* 0x20000068ff677230 */ /* 0x100fe40000004100 */
[C---:B------:R-:W-:Y:S01]  /*5e40*/  FMUL R22, R78.reuse, R26 ;  /* 0x0000001a4e167220 */ /* 0x040fe20000400000 */
[----:B------:R-:W-:Y:S01]  /*5e50*/  HADD2.F32 R104, -RZ, R104.H1_H1 ;  /* 0x30000068ff687230 */ /* 0x000fe20000004100 */
[----:B------:R1:W-:Y:S01]  /*5e60*/  STS.128 [R168+UR43+0x2200], R156 ;  /* 0x0022009ca8007988 */ /* 0x0003e20008000c2b */
[C---:B------:R-:W-:Y:S01]  /*5e70*/  FFMA R23, R81.reuse, R100, R23 ;  /* 0x0000006451177223 */ /* 0x040fe20000000017 */
[C---:B------:R-:W-:Y:S01]  /*5e80*/  FFMA R20, R81.reuse, R101, R20 ;  /* 0x0000006551147223 */ /* 0x040fe20000000014 */
[C---:B------:R-:W-:Y:S01]  /*5e90*/  FFMA R21, R81.reuse, R102, R21 ;  /* 0x0000006651157223 */ /* 0x040fe20000000015 */
[----:B------:R-:W-:Y:S01]  /*5ea0*/  FFMA R22, R81, R103, R22 ;  /* 0x0000006751167223 */ /* 0x000fe20000000016 */
[----:B------:R-:W-:Y:S01]  /*5eb0*/  HADD2.F32 R110, -RZ, R110.H1_H1 ;  /* 0x3000006eff6e7230 */ /* 0x000fe20000004100 */
[----:B------:R-:W-:Y:S01]  /*5ec0*/  F2FP.SATFINITE.E4M3.F32.PACK_AB_MERGE_C R161, R23, R3, RZ ;  /* 0x0000000317a1723e */ /* 0x000fe200048070ff */
[C---:B------:R-:W-:Y:S01]  /*5ed0*/  FMUL R27, R78.reuse, R27 ;  /* 0x0000001b4e1b7220 */ /* 0x040fe20000400000 */
[--C-:B------:R-:W-:Y:S02]  /*5ee0*/  HADD2.F32 R107, -RZ, R108.reuse.H0_H0 ;  /* 0x2000006cff6b7230 */ /* 0x100fe40000004100 */
[----:B------:R-:W-:Y:S01]  /*5ef0*/  FMUL R26, R78, R30 ;  /* 0x0000001e4e1a7220 */ /* 0x000fe20000400000 */
[----:B------:R-:W-:Y:S01]  /*5f00*/  HADD2.F32 R108, -RZ, R108.H1_H1 ;  /* 0x3000006cff6c7230 */ /* 0x000fe20000004100 */
[----:B------:R-:W-:Y:S01]  /*5f10*/  F2FP.SATFINITE.E4M3.F32.PACK_AB_MERGE_C R160, R2, R0, R161 ;  /* 0x0000000002a0723e */ /* 0x000fe200048070a1 */
[C---:B------:R-:W-:Y:S01]  /*5f20*/  FFMA R27, R81.reuse, R104, R27 ;  /* 0x00000068511b7223 */ /* 0x040fe2000000001b */
[C---:B------:R-:W-:Y:S01]  /*5f30*/  FFMA R24, R81.reuse, R105, R24 ;  /* 0x0000006951187223 */ /* 0x040fe20000000018 */
[C---:B------:R-:W-:Y:S01]  /*5f40*/  FFMA R25, R81.reuse, R106, R25 ;  /* 0x0000006a51197223 */ /* 0x040fe20000000019 */
[----:B------:R-:W-:Y:S01]  /*5f50*/  FFMA R26, R81, R107, R26 ;  /* 0x0000006b511a7223 */ /* 0x000fe2000000001a */
[C---:B------:R-:W-:Y:S01]  /*5f60*/  FMUL R31, R78.reuse, R31 ;  /* 0x0000001f4e1f7220 */ /* 0x040fe20000400000 */
[--C-:B------:R-:W-:Y:S01]  /*5f70*/  HADD2.F32 R111, -RZ, R112.reuse.H0_H0 ;  /* 0x20000070ff6f7230 */ /* 0x100fe20000004100 */
[----:B------:R-:W-:Y:S01]  /*5f80*/  F2FP.SATFINITE.E4M3.F32.PACK_AB_MERGE_C R162, R27, R22, RZ ;  /* 0x000000161ba2723e */ /* 0x000fe200048070ff */
[----:B------:R-:W-:Y:S02]  /*5f90*/  HADD2.F32 R112, -RZ, R112.H1_H1 ;  /* 0x30000070ff707230 */ /* 0x000fe40000004100 */
[C---:B------:R-:W-:Y:S01]  /*5fa0*/  FFMA R31, R81.reuse, R108, R31 ;  /* 0x0000006c511f7223 */ /* 0x040fe2000000001f */
[----:B------:R-:W-:Y:S01]  /*5fb0*/  FFMA R28, R81, R109, R28 ;  /* 0x0000006d511c7223 */ /* 0x000fe2000000001c */
[----:B------:R-:W-:Y:S01]  /*5fc0*/  F2FP.SATFINITE.E4M3.F32.PACK_AB_MERGE_C R161, R21, R20, R162 ;  /* 0x0000001415a1723e */ /* 0x000fe200048070a2 */
[----:B------:R-:W-:Y:S01]  /*5fd0*/  FFMA R29, R81, R110, R29 ;  /* 0x0000006e511d7223 */ /* 0x000fe2000000001d */
[C---:B------:R-:W-:Y:S01]  /*5fe0*/  FMUL R30, R78.reuse, R34 ;  /* 0x000000224e1e7220 */ /* 0x040fe20000400000 */
[----:B------:R-:W-:Y:S01]  /*5ff0*/  F2FP.SATFINITE.E4M3.F32.PACK_AB_MERGE_C R163, R31, R26, RZ ;  /* 0x0000001a1fa3723e */ /* 0x000fe200048070ff */
[C---:B------:R-:W-:Y:S01]  /*6000*/  FMUL R35, R78.reuse, R35 ;  /* 0x000000234e237220 */ /* 0x040fe20000400000 */
[--C-:B------:R-:W-:Y:S02]  /*6010*/  HADD2.F32 R115, -RZ, R116.reuse.H0_H0 ;  /* 0x20000074ff737230 */ /* 0x100fe40000004100 */
[----:B------:R-:W-:Y:S01]  /*6020*/  FFMA R30, R81, R111, R30 ;  /* 0x0000006f511e7223 */ /* 0x000fe2000000001e */
[----:B------:R-:W-:Y:S01]  /*6030*/  F2FP.SATFINITE.E4M3.F32.PACK_AB_MERGE_C R162, R25, R24, R163 ;  /* 0x0000001819a2723e */ /* 0x000fe200048070a3 */
[C---:B------:R-:W-:Y:S01]  /*6040*/  FFMA R35, R81.reuse, R112, R35 ;  /* 0x0000007051237223 */ /* 0x040fe20000000023 */
[C---:B------:R-:W-:Y:S01]  /*6050*/  FFMA R32, R81.reuse, R113, R32 ;  /* 0x0000007151207223 */ /* 0x040fe20000000020 */
[----:B------:R-:W-:Y:S01]  /*6060*/  FFMA R33, R81, R114, R33 ;  /* 0x0000007251217223 */ /* 0x000fe20000000021 */
[----:B------:R-:W-:Y:S02]  /*6070*/  HADD2.F32 R116, -RZ, R116.H1_H1 ;  /* 0x30000074ff747230 */ /* 0x000fe40000004100 */
        /* <DEDUP_REMOVED lines=9> */
[----:B------:R-:W-:Y:S01]  /*6110*/  HADD2.F32 R120, -RZ, R120.H1_H1 ;  /* 0x30000078ff787230 */ /* 0x000fe20000004100 */
[----:B------:R1:W-:Y:S01]  /*6120*/  STS.128 [R178+0x2010], R160 ;  /* 0x002010a0b2007388 */ /* 0x0003e20000000c00 */
[----:B------:R-:W-:Y:S01]  /*6130*/  F2FP.SATFINITE.E4M3.F32.PACK_AB_MERGE_C R184, R39, R34, RZ ;  /* 0x0000002227b8723e */ /* 0x000fe200048070ff */
[C---:B------:R-:W-:Y:S01]  /*6140*/  FMUL R38, R78.reuse, R42 ;  /* 0x0000002a4e267220 */ /* 0x040fe20000400000 */
[C---:B------:R-:W-:Y:S01]  /*6150*/  FMUL R43, R78.reuse, R43 ;  /* 0x0000002b4e2b7220 */ /* 0x040fe20000400000 */
[--C-:B------:R-:W-:Y:S01]  /*6160*/  HADD2.F32 R123, -RZ, R124.reuse.H0_H0 ;  /* 0x2000007cff7b7230 */ /* 0x100fe20000004100 */
[----:B------:R-:W-:Y:S01]  /*6170*/  F2FP.SATFINITE.E4M3.F32.PACK_AB_MERGE_C R184, R33, R32, R184 ;  /* 0x0000002021b8723e */ /* 0x000fe200048070b8 */
[C---:B------:R-:W-:Y:S01]  /*6180*/  FFMA R38, R81.reuse, R119, R38 ;  /* 0x0000007751267223 */ /* 0x040fe20000000026 */
        /* <DEDUP_REMOVED lines=12> */
[C---:B------:R-:W-:Y:S01]  /*6250*/  FFMA R45, R81.reuse, R126, R45 ;  /* 0x0000007e512d7223 */ /* 0x040fe2000000002d */
[----:B------:R-:W-:Y:S02]  /*6260*/  HADD2.F32 R128, -RZ, R128.H1_H1 ;  /* 0x30000080ff807230 */ /* 0x000fe40000004100 */
[C---:B------:R-:W-:Y:S01]  /*6270*/  FMUL R46, R78.reuse, R50 ;  /* 0x000000324e2e7220 */ /* 0x040fe20000400000 */
[C---:B------:R-:W-:Y:S01]  /*6280*/  FMUL R51, R78.reuse, R51 ;  /* 0x000000334e337220 */ /* 0x040fe20000400000 */
[--C-:B------:R-:W-:Y:S02]  /*6290*/  HADD2.F32 R131, -RZ, R132.reuse.H0_H0 ;  /* 0x20000084ff837230 */ /* 0x100fe40000004100 */
[C---:B------:R-:W-:Y:S01]  /*62a0*/  FMUL R50, R78.reuse, R54 ;  /* 0x000000364e327220 */ /* 0x040fe20000400000 */
[C---:B------:R-:W-:Y:S01]  /*62b0*/  FFMA R46, R81.reuse, R127, R46 ;  /* 0x0000007f512e7223 */ /* 0x040fe2000000002e */
[----:B------:R-:W-:Y:S02]  /*62c0*/  HADD2.F32 R132, -RZ, R132.H1_H1 ;  /* 0x30000084ff847230 */ /* 0x000fe40000004100 */
[C---:B------:R-:W-:Y:S01]  /*62d0*/  FFMA R51, R81.reuse, R128, R51 ;  /* 0x0000008051337223 */ /* 0x040fe20000000033 */
[C---:B------:R-:W-:Y:S01]  /*62e0*/  FMUL R55, R78.reuse, R55 ;  /* 0x000000374e377220 */ /* 0x040fe20000400000 */
[C---:B------:R-:W-:Y:S01]  /*62f0*/  FFMA R48, R81.reuse, R129, R48 ;  /* 0x0000008151307223 */ /* 0x040fe20000000030 */
[C---:B------:R-:W-:Y:S01]  /*6300*/  FFMA R49, R81.reuse, R130, R49 ;  /* 0x0000008251317223 */ /* 0x040fe20000000031 */
[--C-:B------:R-:W-:Y:S02]  /*6310*/  HADD2.F32 R135, -RZ, R136.reuse.H0_H0 ;  /* 0x20000088ff877230 */ /* 0x100fe40000004100 */
[C---:B------:R-:W-:Y:S01]  /*6320*/  FFMA R50, R81.reuse, R131, R50 ;  /* 0x0000008351327223 */ /* 0x040fe20000000032 */
[----:B------:R-:W-:Y:S02]  /*6330*/  HADD2.F32 R136, -RZ, R136.H1_H1 ;  /* 0x30000088ff887230 */ /* 0x000fe40000004100 */
[C---:B------:R-:W-:Y:S01]  /*6340*/  FMUL R54, R78.reuse, R58 ;  /* 0x0000003a4e367220 */ /* 0x040fe20000400000 */
        /* <DEDUP_REMOVED lines=16> */
[----:B------:R-:W-:Y:S01]  /*6450*/  FFMA R63, R81, R140, R63 ;  /* 0x0000008c513f7223 */ /* 0x000fe2000000003f */
[----:B------:R-:W-:Y:S01]  /*6460*/  FMUL R67, R78, R67 ;  /* 0x000000434e437220 */ /* 0x000fe20000400000 */
[----:B------:R-:W-:Y:S01]  /*6470*/  F2FP.SATFINITE.E4M3.F32.PACK_AB_MERGE_C R186, R47, R42, RZ ;  /* 0x0000002a2fba723e */ /* 0x000fe200048070ff */
[----:B------:R-:W-:Y:S01]  /*6480*/  FFMA R60, R81, R83, R60 ;  /* 0x00000053513c7223 */ /* 0x000fe2000000003c */
[----:B------:R-:W-:Y:S01]  /*6490*/  F2FP.SATFINITE.E4M3.F32.PACK_AB_MERGE_C R187, R51, R46, RZ ;  /* 0x0000002e33bb723e */ /* 0x000fe200048070ff */
[C---:B------:R-:W-:Y:S01]  /*64a0*/  FFMA R61, R81.reuse, R80, R61 ;  /* 0x00000050513d7223 */ /* 0x040fe2000000003d */
[C---:B------:R-:W-:Y:S01]  /*64b0*/  FFMA R62, R81.reuse, R85, R62 ;  /* 0x00000055513e7223 */ /* 0x040fe2000000003e */
[----:B------:R-:W-:Y:S01]  /*64c0*/  FFMA R67, R81, R82, R67 ;  /* 0x0000005251437223 */ /* 0x000fe20000000043 */
[----:B------:R-:W-:Y:S02]  /*64d0*/  F2FP.SATFINITE.E4M3.F32.PACK_AB_MERGE_C R186, R41, R40, R186 ;  /* 0x0000002829ba723e */ /* 0x000fe400048070ba */
[----:B------:R-:W-:Y:S02]  /*64e0*/  F2FP.SATFINITE.E4M3.F32.PACK_AB_MERGE_C R187, R45, R44, R187 ;  /* 0x0000002c2dbb723e */ /* 0x000fe400048070bb */
[----:B------:R-:W-:Y:S02]  /*64f0*/  F2FP.SATFINITE.E4M3.F32.PACK_AB_MERGE_C R188, R55, R50, RZ ;  /* 0x0000003237bc723e */ /* 0x000fe400048070ff */
[----:B------:R-:W-:Y:S01]  /*6500*/  F2FP.SATFINITE.E4M3.F32.PACK_AB_MERGE_C R189, R59, R54, RZ ;  /* 0x000000363bbd723e */ /* 0x000fe200048070ff */
[----:B------:R1:W-:Y:S01]  /*6510*/  STS.128 [R177+0x2020], R184 ;  /* 0x002020b8b1007388 */ /* 0x0003e20000000c00 */
[----:B------:R-:W-:Y:S02]  /*6520*/  F2FP.SATFINITE.E4M3.F32.PACK_AB_MERGE_C R190, R63, R58, RZ ;  /* 0x0000003a3fbe723e */ /* 0x000fe400048070ff */
[----:B------:R-:W-:Y:S02]  /*6530*/  F2FP.SATFINITE.E4M3.F32.PACK_AB_MERGE_C R182, R67, R62, RZ ;  /* 0x0000003e43b6723e */ /* 0x000fe400048070ff */
[----:B------:R-:W-:Y:S02]  /*6540*/  F2FP.SATFINITE.E4M3.F32.PACK_AB_MERGE_C R188, R49, R48, R188 ;  /* 0x0000003031bc723e */ /* 0x000fe400048070bc */
[----:B------:R-:W-:Y:S02]  /*6550*/  F2FP.SATFINITE.E4M3.F32.PACK_AB_MERGE_C R189, R53, R52, R189 ;  /* 0x0000003435bd723e */ /* 0x000fe400048070bd */
[----:B------:R-:W-:Y:S02]  /*6560*/  F2FP.SATFINITE.E4M3.F32.PACK_AB_MERGE_C R190, R57, R56, R190 ;  /* 0x0000003839be723e */ /* 0x000fe400048070be */
[----:B------:R-:W-:Y:S02]  /*6570*/  F2FP.SATFINITE.E4M3.F32.PACK_AB_MERGE_C R191, R61, R60, R182 ;  /* 0x0000003c3dbf723e */ /* 0x000fe400048070b6 */
[----:B------:R-:W-:Y:S03]  /*6580*/  IADD3 R76, PT, PT, R76, 0x1, RZ ;  /* 0x000000014c4c7810 */ /* 0x000fe60007ffe0ff */
[----:B------:R1:W-:Y:S01]  /*6590*/  STS.128 [R176+0x2030], R188 ;  /* 0x002030bcb0007388 */ /* 0x0003e20000000c00 */
[----:B------:R-:W-:Y:S01]  /*65a0*/  @!PT LDS RZ, [RZ] ;  /* 0x00000000fffff984 */ /* 0x000fe20000000800 */
[----:B------:R-:W-:Y:S01]  /*65b0*/  @!PT LDS RZ, [RZ] ;  /* 0x00000000fffff984 */ /* 0x000fe20000000800 */
[----:B------:R-:W-:Y:S01]  /*65c0*/  @!PT LDS RZ, [RZ] ;  /* 0x00000000fffff984 */ /* 0x000fe20000000800 */
[----:B------:R-:W-:Y:S01]  /*65d0*/  @!PT LDS RZ, [RZ] ;  /* 0x00000000fffff984 */ /* 0x000fe20000000800 */
[----:B------:R3:W-:Y:S07]  /*65e0*/  MEMBAR.ALL.CTA ;  /* 0x0000000000007992 */ /* 0x0007ee0000008000 */
[----:B---3--:R-:W3:Y:S02]  /*65f0*/  FENCE.VIEW.ASYNC.S ;  /* 0x00000000000073c6 */ /* 0x008ee40000000000 */
[----:B---3--:R-:W-:Y:S06]  /*6600*/  BAR.SYNC.DEFER_BLOCKING 0x1, 0x80 ;  /* 0x0042000000007b1d */ /* 0x008fec0000010000 */
[----:B------:R-:W-:Y:S05]  /*6610*/  @P0 BRA `(.L_x_93) ;  /* 0x0000000000340947 */ /* 0x000fea0003800000 */
[----:B------:R-:W-:Y:S01]  /*6620*/  UIADD3 UR12, UPT, UPT, UR43, 0x2200, URZ ;  /* 0x000022002b0c7890 */ /* 0x000fe2000fffe0ff */
[----:B------:R-:W-:Y:S01]  /*6630*/  R2UR UR9, R155 ;  /* 0x000000009b0972ca */ /* 0x000fe200000e0000 */
[----:B------:R-:W-:Y:S01]  /*6640*/  UIADD3 UR10, UP0, UPT, UR46, 0x680, URZ ;  /* 0x000006802e0a7890 */ /* 0x000fe2000ff1e0ff */
[----:B------:R-:W-:Y:S01]  /*6650*/  R2UR UR8, R165 ;  /* 0x00000000a50872ca */ /* 0x000fe200000e0000 */
[----:B------:R-:W-:Y:S02]  /*6660*/  UMOV UR7, UR36 ;  /* 0x0000002400077c82 */ /* 0x000fe40008000000 */
[----:B------:R-:W-:Y:S01]  /*6670*/  IMAD.U32 R179, RZ, RZ, UR12 ;  /* 0x0000000cffb37e24 */ /* 0x000fe2000f8e00ff */
[----:B------:R-:W-:Y:S04]  /*6680*/  UIADD3.X UR11, UPT, UPT, URZ, UR47, URZ, UP0, !UPT ;  /* 0x0000002fff0b7290 */ /* 0x000fe800087fe4ff */
[----:B------:R-:W-:Y:S03]  /*6690*/  R2UR UR4, R179 ;  /* 0x00000000b30472ca */ /* 0x000fe600000e0000 */
[----:B------:R-:W-:Y:S02]  /*66a0*/  USHF.L.U32 UR5, UR9, 0x6, URZ ;  /* 0x0000000609057899 */ /* 0x000fe400080006ff */
[----:B------:R-:W-:Y:S09]  /*66b0*/  USHF.L.U32 UR6, UR8, 0x7, URZ ;  /* 0x0000000708067899 */ /* 0x000ff200080006ff */
[----:B------:R3:W-:Y:S01]  /*66c0*/  UTMASTG.3D [UR4], [UR10] ;  /* 0x000000040a0073b5 */ /* 0x0007e20008010000 */
[----:B------:R0:W-:Y:S01]  /*66d0*/  UTMACMDFLUSH ;  /* 0x00000000000079b7 */ /* 0x0001e20000000000 */
[----:B---3--:R-:W-:Y:S04]  /*66e0*/  DEPBAR.LE SB0, 0x0 ;  /* 0x000080000000791a */ /* 0x008fe80000000000 */
.L_x_93:
[----:B------:R-:W-:Y:S05]  /*66f0*/  BSYNC.RECONVERGENT B0 ;  /* 0x0000000000007941 */ /* 0x000fea0003800200 */
.L_x_92:
[----:B------:R-:W-:Y:S01]  /*6700*/  BAR.SYNC.DEFER_BLOCKING 0x1, 0x80 ;  /* 0x0042000000007b1d */ /* 0x000fe20000010000 */
[----:B------:R-:W-:Y:S01]  /*6710*/  ISETP.NE.AND P2, PT, R180, RZ, PT ;  /* 0x000000ffb400720c */ /* 0x000fe20003f45270 */
[----:B------:R-:W-:Y:S01]  /*6720*/  IMAD.IADD R155, R75, 0x1, R143 ;  /* 0x000000014b9b7824 */ /* 0x000fe200078e028f */
[----:B------:R-:W-:Y:S01]  /*6730*/  ISETP.NE.AND P0, PT, R181, 0x2, PT ;  /* 0x00000002b500780c */ /* 0x000fe20003f05270 */
[----:B------:R-:W-:Y:S01]  /*6740*/  IMAD.IADD R165, R77, 0x1, R154 ;  /* 0x000000014da57824 */ /* 0x000fe200078e029a */
[----:B------:R-:W-:Y:S02]  /*6750*/  ISETP.NE.AND P1, PT, R76, 0x4, PT ;  /* 0x000000044c00780c */ /* 0x000fe40003f25270 */
[----:B------:R-:W-:Y:S02]  /*6760*/  SEL R3, RZ, 0x1, P0 ;  /* 0x00000001ff037807 */ /* 0x000fe40000000000 */
[----:B------:R-:W-:Y:S02]  /*6770*/  SEL R0, RZ, 0x1, P1 ;  /* 0x00000001ff007807 */ /* 0x000fe40000800000 */
[----:B------:R-:W-:Y:S02]  /*6780*/  LOP3.LUT R174, R174, R3, RZ, 0x3c, !PT ;  /* 0x00000003aeae7212 */ /* 0x000fe400078e3cff */
[----:B------:R-:W-:Y:S02]  /*6790*/  LOP3.LUT R175, R175, R0, RZ, 0x3c, !PT ;  /* 0x00000000afaf7212 */ /* 0x000fe400078e3cff */
[----:B------:R-:W-:Y:S02]  /*67a0*/  @P2 R2UR UR36, R171 ;  /* 0x00000000ab2422ca */ /* 0x000fe400000e0000 */
[----:B------:R-:W-:Y:S02]  /*67b0*/  SEL R181, R181, RZ, P0 ;  /* 0x000000ffb5b57207 */ /* 0x000fe40000000000 */
[----:B------:R-:W-:Y:S01]  /*67c0*/  SEL R76, R76, RZ, P1 ;  /* 0x000000ff4c4c7207 */ /* 0x000fe20000800000 */
[----:B------:R-:W-:Y:S10]  /*67d0*/  @P2 BRA `(.L_x_94) ;  /* 0xffffffdc00702947 */ /* 0x000ff4000383ffff */
[----:B------:R-:W-:Y:S05]  /*67e0*/  EXIT ;  /* 0x000000000000794d */ /* 0x000fea0003800000 */
.L_x_19:
[----:B--2---:R2:W1:Y:S02]  /*67f0*/  SYNCS.PHASECHK.TRANS64.TRYWAIT P0, [R3+URZ+0xd0], R2 ;  /* 0x0000d002030075a7 */ /* 0x00446400080011ff */
[----:B-1----:R-:W-:Y:S05]  /*6800*/  @!P0 NANOSLEEP.SYNCS 0x989680 ;  /* 0x009896800000895d */ /* 0x002fea0003900000 */
[----:B------:R-:W1:Y:S02]  /*6810*/  @!P0 SYNCS.PHASECHK.TRANS64 P0, [R3+URZ+0xd0], R2 ;  /* 0x0000d002030085a7 */ /* 0x000e6400080010ff */
[----:B-1----:R-:W-:Y:S05]  /*6820*/  @!P0 BRA `(.L_x_19) ;  /* 0xfffffffc00f08947 */ /* 0x002fea000383ffff */
[----:B------:R-:W-:Y:S05]  /*6830*/  BRA `(.L_x_95) ;  /* 0xffffffac00507947 */ /* 0x000fea000383ffff */
.L_x_22:
[----:B-1----:R-:W-:-:S07]  /*6840*/  MOV R2, UR33 ;  /* 0x0000002100027c02 */ /* 0x002fce0008000f00 */
.L_x_96:
[----:B-1----:R1:W2:Y:S02]  /*6850*/  SYNCS.PHASECHK.TRANS64.TRYWAIT P0, [R2+URZ+0x20], R5 ;  /* 0x00002005020075a7 */ /* 0x0022a400080011ff */
[----:B--2---:R-:W-:Y:S05]  /*6860*/  @!P0 NANOSLEEP.SYNCS 0x989680 ;  /* 0x009896800000895d */ /* 0x004fea0003900000 */
[----:B------:R-:W2:Y:S02]  /*6870*/  @!P0 SYNCS.PHASECHK.TRANS64 P0, [R2+URZ+0x20], R5 ;  /* 0x00002005020085a7 */ /* 0x000ea400080010ff */
[----:B--2---:R-:W-:Y:S05]  /*6880*/  @!P0 BRA `(.L_x_96) ;  /* 0xfffffffc00f08947 */ /* 0x004fea000383ffff */
[----:B------:R-:W-:Y:S05]  /*6890*/  BRA `(.L_x_21) ;  /* 0xffffffac00a07947 */ /* 0x000fea000383ffff */
.L_x_28:
[----:B-1----:R-:W-:-:S07]  /*68a0*/  MOV R2, UR17 ;  /* 0x0000001100027c02 */ /* 0x002fce0008000f00 */
.L_x_97:
[----:B-1----:R1:W2:Y:S02]  /*68b0*/  SYNCS.PHASECHK.TRANS64.TRYWAIT P0, [R2+URZ+0x20], R5 ;  /* 0x00002005020075a7 */ /* 0x0022a400080011ff */
[----:B--2---:R-:W-:Y:S05]  /*68c0*/  @!P0 NANOSLEEP.SYNCS 0x989680 ;  /* 0x009896800000895d */ /* 0x004fea0003900000 */
[----:B------:R-:W2:Y:S02]  /*68d0*/  @!P0 SYNCS.PHASECHK.TRANS64 P0, [R2+URZ+0x20], R5 ;  /* 0x00002005020085a7 */ /* 0x000ea400080010ff */
[----:B--2---:R-:W-:Y:S05]  /*68e0*/  @!P0 BRA `(.L_x_97) ;  /* 0xfffffffc00f08947 */ /* 0x004fea000383ffff */
[----:B------:R-:W-:Y:S05]  /*68f0*/  BRA `(.L_x_27) ;  /* 0xffffffb000487947 */ /* 0x000fea000383ffff */
.L_x_32:
[----:B-1----:R1:W2:Y:S02]  /*6900*/  SYNCS.PHASECHK.TRANS64.TRYWAIT P0, [R2+URZ+0x60], R3 ;  /* 0x00006003020075a7 */ /* 0x0022a400080011ff */
[----:B--2---:R-:W-:Y:S05]  /*6910*/  @!P0 NANOSLEEP.SYNCS 0x989680 ;  /* 0x009896800000895d */ /* 0x004fea0003900000 */
[----:B------:R-:W2:Y:S02]  /*6920*/  @!P0 SYNCS.PHASECHK.TRANS64 P0, [R2+URZ+0x60], R3 ;  /* 0x00006003020085a7 */ /* 0x000ea400080010ff */
[----:B--2---:R-:W-:Y:S05]  /*6930*/  @!P0 BRA `(.L_x_32) ;  /* 0xfffffffc00f08947 */ /* 0x004fea000383ffff */
[----:B------:R-:W-:Y:S05]  /*6940*/  BRA `(.L_x_98) ;  /* 0xffffffb000d87947 */ /* 0x000fea000383ffff */
.L_x_36:
[----:B----4-:R-:W-:-:S07]  /*6950*/  MOV R0, UR5 ;  /* 0x0000000500007c02 */ /* 0x010fce0008000f00 */
.L_x_99:
[----:B-1----:R1:W2:Y:S02]  /*6960*/  SYNCS.PHASECHK.TRANS64.TRYWAIT P0, [R0+URZ], R3 ;  /* 0x00000003000075a7 */ /* 0x0022a400080011ff */
[----:B--2---:R-:W-:Y:S05]  /*6970*/  @!P0 NANOSLEEP.SYNCS 0x989680 ;  /* 0x009896800000895d */ /* 0x004fea0003900000 */
[----:B------:R-:W2:Y:S02]  /*6980*/  @!P0 SYNCS.PHASECHK.TRANS64 P0, [R0+URZ], R3 ;  /* 0x00000003000085a7 */ /* 0x000ea400080010ff */
[----:B--2---:R-:W-:Y:S05]  /*6990*/  @!P0 BRA `(.L_x_99) ;  /* 0xfffffffc00f08947 */ /* 0x004fea000383ffff */
[----:B------:R-:W-:Y:S05]  /*69a0*/  BRA `(.L_x_100) ;  /* 0xffffffb800487947 */ /* 0x000fea000383ffff */
.L_x_37:
[----:B----4-:R-:W-:-:S07]  /*69b0*/  MOV R0, UR5 ;  /* 0x0000000500007c02 */ /* 0x010fce0008000f00 */
.L_x_101:
[----:B-1----:R1:W2:Y:S02]  /*69c0*/  SYNCS.PHASECHK.TRANS64.TRYWAIT P0, [R0+URZ], R3 ;  /* 0x00000003000075a7 */ /* 0x0022a400080011ff */
[----:B--2---:R-:W-:Y:S05]  /*69d0*/  @!P0 NANOSLEEP.SYNCS 0x989680 ;  /* 0x009896800000895d */ /* 0x004fea0003900000 */
[----:B------:R-:W2:Y:S02]  /*69e0*/  @!P0 SYNCS.PHASECHK.TRANS64 P0, [R0+URZ], R3 ;  /* 0x00000003000085a7 */ /* 0x000ea400080010ff */
[----:B--2---:R-:W-:Y:S05]  /*69f0*/  @!P0 BRA `(.L_x_101) ;  /* 0xfffffffc00f08947 */ /* 0x004fea000383ffff */
[----:B------:R-:W-:Y:S05]  /*6a00*/  BRA `(.L_x_102) ;  /* 0xffffffb800547947 */ /* 0x000fea000383ffff */
.L_x_38:
[----:B----4-:R-:W-:-:S07]  /*6a10*/  MOV R0, UR5 ;  /* 0x0000000500007c02 */ /* 0x010fce0008000f00 */
.L_x_103:
[----:B-1----:R1:W2:Y:S02]  /*6a20*/  SYNCS.PHASECHK.TRANS64.TRYWAIT P0, [R0+URZ], R3 ;  /* 0x00000003000075a7 */ /* 0x0022a400080011ff */
[----:B--2---:R-:W-:Y:S05]  /*6a30*/  @!P0 NANOSLEEP.SYNCS 0x989680 ;  /* 0x009896800000895d */ /* 0x004fea0003900000 */
[----:B------:R-:W2:Y:S02]  /*6a40*/  @!P0 SYNCS.PHASECHK.TRANS64 P0, [R0+URZ], R3 ;  /* 0x00000003000085a7 */ /* 0x000ea400080010ff */
[----:B--2---:R-:W-:Y:S05]  /*6a50*/  @!P0 BRA `(.L_x_103) ;  /* 0xfffffffc00f08947 */ /* 0x004fea000383ffff */
[----:B------:R-:W-:Y:S05]  /*6a60*/  BRA `(.L_x_104) ;  /* 0xffffffb800607947 */ /* 0x000fea000383ffff */
.L_x_41:
[----:B-1----:R1:W2:Y:S02]  /*6a70*/  SYNCS.PHASECHK.TRANS64.TRYWAIT P0, [R0+URZ+0xc0], R5 ;  /* 0x0000c005000075a7 */ /* 0x0022a400080011ff */
[----:B--2---:R-:W-:Y:S05]  /*6a80*/  @!P0 NANOSLEEP.SYNCS 0x989680 ;  /* 0x009896800000895d */ /* 0x004fea0003900000 */
[----:B------:R-:W2:Y:S02]  /*6a90*/  @!P0 SYNCS.PHASECHK.TRANS64 P0, [R0+URZ+0xc0], R5 ;  /* 0x0000c005000085a7 */ /* 0x000ea400080010ff */
[----:B--2---:R-:W-:Y:S05]  /*6aa0*/  @!P0 BRA `(.L_x_41) ;  /* 0xfffffffc00f08947 */ /* 0x004fea000383ffff */
[----:B------:R-:W-:Y:S05]  /*6ab0*/  BRA `(.L_x_105) ;  /* 0xffffffb800bc7947 */ /* 0x000fea000383ffff */
.L_x_42:
[----:B------:R-:W-:-:S07]  /*6ac0*/  MOV R0, UR5 ;  /* 0x0000000500007c02 */ /* 0x000fce0008000f00 */
.L_x_106:
[----:B-1----:R1:W2:Y:S02]  /*6ad0*/  SYNCS.PHASECHK.TRANS64.TRYWAIT P0, [R0+URZ+0x70], R5 ;  /* 0x00007005000075a7 */ /* 0x0022a400080011ff */
[----:B--2---:R-:W-:Y:S05]  /*6ae0*/  @!P0 NANOSLEEP.SYNCS 0x989680 ;  /* 0x009896800000895d */ /* 0x004fea0003900000 */
[----:B------:R-:W2:Y:S02]  /*6af0*/  @!P0 SYNCS.PHASECHK.TRANS64 P0, [R0+URZ+0x70], R5 ;  /* 0x00007005000085a7 */ /* 0x000ea400080010ff */
[----:B--2---:R-:W-:Y:S05]  /*6b00*/  @!P0 BRA `(.L_x_106) ;  /* 0xfffffffc00f08947 */ /* 0x004fea000383ffff */
[----:B------:R-:W-:Y:S05]  /*6b10*/  BRA `(.L_x_107) ;  /* 0xffffffb800cc7947 */ /* 0x000fea000383ffff */
.L_x_43:
[----:B-1----:R1:W2:Y:S02]  /*6b20*/  SYNCS.PHASECHK.TRANS64.TRYWAIT P1, [R0+URZ+0x60], R5 ;  /* 0x00006005000075a7 */ /* 0x0022a400080211ff */
[----:B--2---:R-:W-:Y:S05]  /*6b30*/  @!P1 NANOSLEEP.SYNCS 0x989680 ;  /* 0x009896800000995d */ /* 0x004fea0003900000 */
[----:B------:R-:W2:Y:S02]  /*6b40*/  @!P1 SYNCS.PHASECHK.TRANS64 P1, [R0+URZ+0x60], R5 ;  /* 0x00006005000095a7 */ /* 0x000ea400080210ff */
[----:B--2---:R-:W-:Y:S05]  /*6b50*/  @!P1 BRA `(.L_x_43) ;  /* 0xfffffffc00f09947 */ /* 0x004fea000383ffff */
[----:B------:R-:W-:Y:S05]  /*6b60*/  BRA `(.L_x_108) ;  /* 0xffffffb800fc7947 */ /* 0x000fea000383ffff */
.L_x_46:
[----:B------:R-:W-:-:S07]  /*6b70*/  MOV R0, UR5 ;  /* 0x0000000500007c02 */ /* 0x000fce0008000f00 */
.L_x_109:
[----:B-1----:R1:W2:Y:S02]  /*6b80*/  SYNCS.PHASECHK.TRANS64.TRYWAIT P0, [R0+URZ+0x70], R3 ;  /* 0x00007003000075a7 */ /* 0x0022a400080011ff */
[----:B--2---:R-:W-:Y:S05]  /*6b90*/  @!P0 NANOSLEEP.SYNCS 0x989680 ;  /* 0x009896800000895d */ /* 0x004fea0003900000 */
[----:B------:R-:W2:Y:S02]  /*6ba0*/  @!P0 SYNCS.PHASECHK.TRANS64 P0, [R0+URZ+0x70], R3 ;  /* 0x00007003000085a7 */ /* 0x000ea400080010ff */
[----:B--2---:R-:W-:Y:S05]  /*6bb0*/  @!P0 BRA `(.L_x_109) ;  /* 0xfffffffc00f08947 */ /* 0x004fea000383ffff */
[----:B------:R-:W-:Y:S05]  /*6bc0*/  BRA `(.L_x_45) ;  /* 0xffffffbc00507947 */ /* 0x000fea000383ffff */
.L_x_53:
[----:B-1----:R1:W2:Y:S02]  /*6bd0*/  SYNCS.PHASECHK.TRANS64.TRYWAIT P1, [R0+URZ+0x60], R5 ;  /* 0x00006005000075a7 */ /* 0x0022a400080211ff */
[----:B--2---:R-:W-:Y:S05]  /*6be0*/  @!P1 NANOSLEEP.SYNCS 0x989680 ;  /* 0x009896800000995d */ /* 0x004fea0003900000 */
[----:B------:R-:W2:Y:S02]  /*6bf0*/  @!P1 SYNCS.PHASECHK.TRANS64 P1, [R0+URZ+0x60], R5 ;  /* 0x00006005000095a7 */ /* 0x000ea400080210ff */
[----:B--2---:R-:W-:Y:S05]  /*6c00*/  @!P1 BRA `(.L_x_53) ;  /* 0xfffffffc00f09947 */ /* 0x004fea000383ffff */
[----:B------:R-:W-:Y:S05]  /*6c10*/  BRA `(.L_x_110) ;  /* 0xffffffc000a87947 */ /* 0x000fea000383ffff */
.L_x_54:
[----:B------:R-:W-:-:S07]  /*6c20*/  MOV R3, UR9 ;  /* 0x0000000900037c02 */ /* 0x000fce0008000f00 */
.L_x_111:
[----:B-1----:R1:W2:Y:S02]  /*6c30*/  SYNCS.PHASECHK.TRANS64.TRYWAIT P0, [R3+URZ+0xa0], R0 ;  /* 0x0000a000030075a7 */ /* 0x0022a400080011ff */
[----:B--2---:R-:W-:Y:S05]  /*6c40*/  @!P0 NANOSLEEP.SYNCS 0x989680 ;  /* 0x009896800000895d */ /* 0x004fea0003900000 */
[----:B------:R-:W2:Y:S02]  /*6c50*/  @!P0 SYNCS.PHASECHK.TRANS64 P0, [R3+URZ+0xa0], R0 ;  /* 0x0000a000030085a7 */ /* 0x000ea400080010ff */
[----:B--2---:R-:W-:Y:S05]  /*6c60*/  @!P0 BRA `(.L_x_111) ;  /* 0xfffffffc00f08947 */ /* 0x004fea000383ffff */
[----:B------:R-:W-:Y:S05]  /*6c70*/  BRA `(.L_x_112) ;  /* 0xffffffc000dc7947 */ /* 0x000fea000383ffff */
.L_x_57:
[----:B------:R-:W-:Y:S07]  /*6c80*/  MOV R0, UR7 ;  /* 0x0000000700007c02 */ /* 0x000fee0008000f00 */
.L_x_113:
[----:B-1----:R1:W2:Y:S02]  /*6c90*/  SYNCS.PHASECHK.TRANS64.TRYWAIT P0, [R0+URZ], R3 ;  /* 0x00000003000075a7 */ /* 0x0022a400080011ff */
[----:B--2---:R-:W-:Y:S05]  /*6ca0*/  @!P0 NANOSLEEP.SYNCS 0x989680 ;  /* 0x009896800000895d */ /* 0x004fea0003900000 */
[----:B------:R-:W2:Y:S02]  /*6cb0*/  @!P0 SYNCS.PHASECHK.TRANS64 P0, [R0+URZ], R3 ;  /* 0x00000003000085a7 */ /* 0x000ea400080010ff */
[----:B--2---:R-:W-:Y:S05]  /*6cc0*/  @!P0 BRA `(.L_x_113) ;  /* 0xfffffffc00f08947 */ /* 0x004fea000383ffff */
[----:B------:R-:W-:Y:S05]  /*6cd0*/  BRA `(.L_x_56) ;  /* 0xffffffc000fc7947 */ /* 0x000fea000383ffff */
.L_x_60:
[----:B------:R-:W-:-:S07]  /*6ce0*/  MOV R0, UR5 ;  /* 0x0000000500007c02 */ /* 0x000fce0008000f00 */
.L_x_114:
[----:B--2---:R2:W3:Y:S02]  /*6cf0*/  SYNCS.PHASECHK.TRANS64.TRYWAIT P0, [R0+URZ], R3 ;  /* 0x00000003000075a7 */ /* 0x0044e400080011ff */
[----:B---3--:R-:W-:Y:S05]  /*6d00*/  @!P0 NANOSLEEP.SYNCS 0x989680 ;  /* 0x009896800000895d */ /* 0x008fea0003900000 */
[----:B------:R-:W3:Y:S02]  /*6d10*/  @!P0 SYNCS.PHASECHK.TRANS64 P0, [R0+URZ], R3 ;  /* 0x00000003000085a7 */ /* 0x000ee400080010ff */
[----:B---3--:R-:W-:Y:S05]  /*6d20*/  @!P0 BRA `(.L_x_114) ;  /* 0xfffffffc00f08947 */ /* 0x008fea000383ffff */
[----:B------:R-:W-:Y:S05]  /*6d30*/  BRA `(.L_x_115) ;  /* 0xffffffc4009c7947 */ /* 0x000fea000383ffff */
.L_x_61:
[----:B------:R-:W-:-:S07]  /*6d40*/  MOV R0, UR5 ;  /* 0x0000000500007c02 */ /* 0x000fce0008000f00 */
.L_x_116:
[----:B--2---:R2:W3:Y:S02]  /*6d50*/  SYNCS.PHASECHK.TRANS64.TRYWAIT P0, [R0+URZ], R3 ;  /* 0x00000003000075a7 */ /* 0x0044e400080011ff */
[----:B---3--:R-:W-:Y:S05]  /*6d60*/  @!P0 NANOSLEEP.SYNCS 0x989680 ;  /* 0x009896800000895d */ /* 0x008fea0003900000 */
[----:B------:R-:W3:Y:S02]  /*6d70*/  @!P0 SYNCS.PHASECHK.TRANS64 P0, [R0+URZ], R3 ;  /* 0x00000003000085a7 */ /* 0x000ee400080010ff */
[----:B---3--:R-:W-:Y:S05]  /*6d80*/  @!P0 BRA `(.L_x_116) ;  /* 0xfffffffc00f08947 */ /* 0x008fea000383ffff */
[----:B------:R-:W-:Y:S05]  /*6d90*/  BRA `(.L_x_117) ;  /* 0xffffffc400a87947 */ /* 0x000fea000383ffff */
.L_x_62:
[----:B------:R-:W-:-:S07]  /*6da0*/  MOV R0, UR5 ;  /* 0x0000000500007c02 */ /* 0x000fce0008000f00 */
.L_x_118:
[----:B--2---:R2:W3:Y:S02]  /*6db0*/  SYNCS.PHASECHK.TRANS64.TRYWAIT P0, [R0+URZ], R3 ;  /* 0x00000003000075a7 */ /* 0x0044e400080011ff */
[----:B---3--:R-:W-:Y:S05]  /*6dc0*/  @!P0 NANOSLEEP.SYNCS 0x989680 ;  /* 0x009896800000895d */ /* 0x008fea0003900000 */
[----:B------:R-:W3:Y:S02]  /*6dd0*/  @!P0 SYNCS.PHASECHK.TRANS64 P0, [R0+URZ], R3 ;  /* 0x00000003000085a7 */ /* 0x000ee400080010ff */
[----:B---3--:R-:W-:Y:S05]  /*6de0*/  @!P0 BRA `(.L_x_118) ;  /* 0xfffffffc00f08947 */ /* 0x008fea000383ffff */
[----:B------:R-:W-:Y:S05]  /*6df0*/  BRA `(.L_x_119) ;  /* 0xffffffc400b47947 */ /* 0x000fea000383ffff */
.L_x_63:
[----:B------:R-:W-:-:S07]  /*6e00*/  MOV R0, UR7 ;  /* 0x0000000700007c02 */ /* 0x000fce0008000f00 */
.L_x_120:
[----:B--2---:R2:W3:Y:S02]  /*6e10*/  SYNCS.PHASECHK.TRANS64.TRYWAIT P0, [R0+URZ], R3 ;  /* 0x00000003000075a7 */ /* 0x0044e400080011ff */
[----:B---3--:R-:W-:Y:S05]  /*6e20*/  @!P0 NANOSLEEP.SYNCS 0x989680 ;  /* 0x009896800000895d */ /* 0x008fea0003900000 */
[----:B------:R-:W3:Y:S02]  /*6e30*/  @!P0 SYNCS.PHASECHK.TRANS64 P0, [R0+URZ], R3 ;  /* 0x00000003000085a7 */ /* 0x000ee400080010ff */
[----:B---3--:R-:W-:Y:S05]  /*6e40*/  @!P0 BRA `(.L_x_120) ;  /* 0xfffffffc00f08947 */ /* 0x008fea000383ffff */
[----:B------:R-:W-:Y:S05]  /*6e50*/  BRA `(.L_x_121) ;  /* 0xffffffc400c07947 */ /* 0x000fea000383ffff */
.L_x_68:
[----:B---3--:R3:W1:Y:S02]  /*6e60*/  SYNCS.PHASECHK.TRANS64.TRYWAIT P0, [R0+URZ+0x60], R3 ;  /* 0x00006003000075a7 */ /* 0x00866400080011ff */
[----:B-1----:R-:W-:Y:S05]  /*6e70*/  @!P0 NANOSLEEP.SYNCS 0x989680 ;  /* 0x009896800000895d */ /* 0x002fea0003900000 */
[----:B------:R-:W1:Y:S02]  /*6e80*/  @!P0 SYNCS.PHASECHK.TRANS64 P0, [R0+URZ+0x60], R3 ;  /* 0x00006003000085a7 */ /* 0x000e6400080010ff */
[----:B-1----:R-:W-:Y:S05]  /*6e90*/  @!P0 BRA `(.L_x_68) ;  /* 0xfffffffc00f08947 */ /* 0x002fea000383ffff */
[----:B------:R-:W-:Y:S05]  /*6ea0*/  BRA `(.L_x_122) ;  /* 0xffffffc800bc7947 */ /* 0x000fea000383ffff */
.L_x_71:
[----:B------:R-:W-:Y:S07]  /*6eb0*/  MOV R0, UR6 ;  /* 0x0000000600007c02 */ /* 0x000fee0008000f00 */
.L_x_123:
[----:B-1----:R1:W3:Y:S02]  /*6ec0*/  SYNCS.PHASECHK.TRANS64.TRYWAIT P0, [R0+URZ+0x58], R3 ;  /* 0x00005803000075a7 */ /* 0x0022e400080011ff */
[----:B---3--:R-:W-:Y:S05]  /*6ed0*/  @!P0 NANOSLEEP.SYNCS 0x989680 ;  /* 0x009896800000895d */ /* 0x008fea0003900000 */
[----:B------:R-:W3:Y:S02]  /*6ee0*/  @!P0 SYNCS.PHASECHK.TRANS64 P0, [R0+URZ+0x58], R3 ;  /* 0x00005803000085a7 */ /* 0x000ee400080010ff */
[----:B---3--:R-:W-:Y:S05]  /*6ef0*/  @!P0 BRA `(.L_x_123) ;  /* 0xfffffffc00f08947 */ /* 0x008fea000383ffff */
[----:B------:R-:W-:Y:S05]  /*6f00*/  BRA `(.L_x_70) ;  /* 0xffffffcc00a87947 */ /* 0x000fea000383ffff */
.L_x_74:
[----:B------:R-:W-:Y:S07]  /*6f10*/  MOV R3, UR6 ;  /* 0x0000000600037c02 */ /* 0x000fee0008000f00 */
.L_x_124:
[----:B-1----:R1:W2:Y:S02]  /*6f20*/  SYNCS.PHASECHK.TRANS64.TRYWAIT P2, [R3+URZ+0x48], R26 ;  /* 0x0000481a030075a7 */ /* 0x0022a400080411ff */
[----:B--2---:R-:W-:Y:S05]  /*6f30*/  @!P2 NANOSLEEP.SYNCS 0x989680 ;  /* 0x009896800000a95d */ /* 0x004fea0003900000 */
[----:B------:R-:W2:Y:S02]  /*6f40*/  @!P2 SYNCS.PHASECHK.TRANS64 P2, [R3+URZ+0x48], R26 ;  /* 0x0000481a0300a5a7 */ /* 0x000ea400080410ff */
[----:B--2---:R-:W-:Y:S05]  /*6f50*/  @!P2 BRA `(.L_x_124) ;  /* 0xfffffffc00f0a947 */ /* 0x004fea000383ffff */
[----:B------:R-:W-:Y:S05]  /*6f60*/  BRA `(.L_x_125) ;  /* 0xffffffd0003c7947 */ /* 0x000fea000383ffff */
.L_x_77:
[----:B--2---:R2:W4:Y:S02]  /*6f70*/  SYNCS.PHASECHK.TRANS64.TRYWAIT P0, [R0+URZ+0x60], R3 ;  /* 0x00006003000075a7 */ /* 0x00452400080011ff */
[----:B----4-:R-:W-:Y:S05]  /*6f80*/  @!P0 NANOSLEEP.SYNCS 0x989680 ;  /* 0x009896800000895d */ /* 0x010fea0003900000 */
[----:B------:R-:W4:Y:S02]  /*6f90*/  @!P0 SYNCS.PHASECHK.TRANS64 P0, [R0+URZ+0x60], R3 ;  /* 0x00006003000085a7 */ /* 0x000f2400080010ff */
[----:B----4-:R-:W-:Y:S05]  /*6fa0*/  @!P0 BRA `(.L_x_77) ;  /* 0xfffffffc00f08947 */ /* 0x010fea000383ffff */
[----:B------:R-:W-:Y:S05]  /*6fb0*/  BRA `(.L_x_126) ;  /* 0xffffffd4008c7947 */ /* 0x000fea000383ffff */
.L_x_88:
[----:B-1----:R-:W-:Y:S04]  /*6fc0*/  MOV R0, UR43 ;  /* 0x0000002b00007c02 */ /* 0x002fe80008000f00 */
[----:B------:R1:W2:Y:S03]  /*6fd0*/  SYNCS.PHASECHK.TRANS64.TRYWAIT P1, [R0+URZ+0x40], R3 ;  /* 0x00004003000075a7 */ /* 0x0002a600080211ff */
[----:B--2---:R-:W-:Y:S05]  /*6fe0*/  @!P1 NANOSLEEP.SYNCS 0x989680 ;  /* 0x009896800000995d */ /* 0x004fea0003900000 */
[----:B------:R-:W2:Y:S02]  /*6ff0*/  @!P1 SYNCS.PHASECHK.TRANS64 P1, [R0+URZ+0x40], R3 ;  /* 0x00004003000095a7 */ /* 0x000ea400080210ff */
[----:B--2---:R-:W-:Y:S05]  /*7000*/  @!P1 BRA `(.L_x_88) ;  /* 0xfffffffc00ec9947 */ /* 0x004fea000383ffff */
[----:B------:R-:W-:Y:S05]  /*7010*/  BRA `(.L_x_87) ;  /* 0xffffffe000887947 */ /* 0x000fea000383ffff */
.L_x_90:
[----:B------:R1:W1:Y:S02]  /*7020*/  SYNCS.PHASECHK.TRANS64.TRYWAIT P1, [R156+URZ+0x80], R5 ;  /* 0x000080059c0075a7 */ /* 0x00026400080211ff */
[----:B-1----:R-:W-:Y:S05]  /*7030*/  @!P1 NANOSLEEP.SYNCS 0x989680 ;  /* 0x009896800000995d */ /* 0x002fea0003900000 */
[----:B------:R-:W1:Y:S02]  /*7040*/  @!P1 SYNCS.PHASECHK.TRANS64 P1, [R156+URZ+0x80], R5 ;  /* 0x000080059c0095a7 */ /* 0x000e6400080210ff */
[----:B-1----:R-:W-:Y:S05]  /*7050*/  @!P1 BRA `(.L_x_90) ;  /* 0xfffffffc00f09947 */ /* 0x002fea000383ffff */
[----:B------:R-:W-:Y:S05]  /*7060*/  BRA `(.L_x_89) ;  /* 0xffffffe000cc7947 */ /* 0x000fea000383ffff */
        .weak           $__internal_0_$__cuda_sm10x_tcgen05_guardrail_trap_col_being_dealloced_not_returned_by_alloc
        .type           $__internal_0_$__cuda_sm10x_tcgen05_guardrail_trap_col_being_dealloced_not_returned_by_alloc,@function
        .size           $__internal_0_$__cuda_sm10x_tcgen05_guardrail_trap_col_being_dealloced_not_returned_by_alloc,($__internal_1_$__cuda_sm10x_tcgen05_guardrail_trap_phase_invalid_during_alloc - $__internal_0_$__cuda_sm10x_tcgen05_guardrail_trap_col_being_dealloced_not_returned_by_alloc)
$__internal_0_$__cuda_sm10x_tcgen05_guardrail_trap_col_being_dealloced_not_returned_by_alloc:
[----:B------:R-:W-:Y:S05]  /*7070*/  BPT.TRAP 0x1 ;  /* 0x000000040000795c */ /* 0x000fea0000300000 */
[----:B------:R-:W-:-:S04]  /*7080*/  HFMA2 R3, -RZ, RZ, 0, 0 ;  /* 0x00000000ff037431 */ /* 0x000fc800000001ff */
[----:B------:R-:W-:Y:S05]  /*7090*/  RET.REL.NODEC R2 `(_ZN7cutlass13device_kernelINS_4gemm6kernel13GemmUniversalIN4cute5tupleIJiiiiEEENS1_10collective13CollectiveMmaINS1_35MainloopSm100TmaUmmaWarpSpecializedILi4ELi2ELi4ENS5_IJNS4_1CILi1EEESB_SB_EEEEENS5_IJNSA_ILi128EEENSA_ILi64EEENSA_ILi32EEEEEENS_12float_e4m3_tENS5_IJlSB_lEEESI_SJ_NS4_8TiledMMAINS4_8MMA_AtomIJNS4_10MMA_TraitsINS4_19SM100_MMA_F8F6F4_SSEJSI_SI_fSE_SF_NS4_17integral_constantINS4_4UMMA5MajorELSQ_0EEESR_NSO_INSP_7ScaleInELSS_0EEEST_EEEEEENS4_6LayoutISC_NS5_IJNSA_ILi0EEESX_SX_EEEEENS5_IJNS4_10UnderscoreES10_S10_EEEEENS4_13SM90_TMA_LOADENS4_14ComposedLayoutINS4_7SwizzleILi1ELi4ELi3EEENS4_18smem_ptr_flag_bitsILi8EEENSW_INS5_IJNSA_ILi8EEESG_EEENS5_IJSG_SB_EEEEEEEvNS4_8identityES13_S1D_vS1E_EENS_8epilogue10collective18CollectiveEpilogueINS1G_23Sm100TmaWarpSpecializedILi1ELi1ELi64ELb0ELb0EEEJSH_NS5_IJNSW_ISE_SB_EENSW_ISF_SB_EEEEESI_SJ_SI_SJ_NS1G_6fusion15FusionCallbacksIS1K_NS1O_17LinearCombinationISI_fSI_fLNS_15FloatRoundStyleE2EEESH_S1N_JEEENS4_5SM1004TMEM4LOAD26SM100_TMEM_LOAD_32dp32b64xES13_NS14_INS15_ILi2ELi4ELi3EEES18_NSW_INS5_IJS19_SF_EEENS5_IJSF_SB_EEEEEEENS4_39AutoVectorizingCopyWithAssumedAlignmentILi128EEENS4_14SM90_TMA_STOREES22_S24_S24_EEEvvEEEEvNT_6ParamsE) ;  /* 0xffffff8c02d87950 */ /* 0x000fea0003c3ffff */
        .weak           $__internal_1_$__cuda_sm10x_tcgen05_guardrail_trap_phase_invalid_during_alloc
        .type           $__internal_1_$__cuda_sm10x_tcgen05_guardrail_trap_phase_invalid_during_alloc,@function
        .size           $__internal_1_$__cuda_sm10x_tcgen05_guardrail_trap_phase_invalid_during_alloc,($__internal_2_$__cuda_sm10x_tcgen05_guardrail_trap_unallocated_columns_being_dealloced - $__internal_1_$__cuda_sm10x_tcgen05_guardrail_trap_phase_invalid_during_alloc)
$__internal_1_$__cuda_sm10x_tcgen05_guardrail_trap_phase_invalid_during_alloc:
[----:B------:R-:W-:Y:S05]  /*70a0*/  BPT.TRAP 0x1 ;  /* 0x000000040000795c */ /* 0x000fea0000300000 */
[----:B------:R-:W-:-:S04]  /*70b0*/  MOV R3, 0x0 ;  /* 0x0000000000037802 */ /* 0x000fc80000000f00 */
[----:B------:R-:W-:Y:S05]  /*70c0*/  RET.REL.NODEC R2 `(_ZN7cutlass13device_kernelINS_4gemm6kernel13GemmUniversalIN4cute5tupleIJiiiiEEENS1_10collective13CollectiveMmaINS1_35MainloopSm100TmaUmmaWarpSpecializedILi4ELi2ELi4ENS5_IJNS4_1CILi1EEESB_SB_EEEEENS5_IJNSA_ILi128EEENSA_ILi64EEENSA_ILi32EEEEEENS_12float_e4m3_tENS5_IJlSB_lEEESI_SJ_NS4_8TiledMMAINS4_8MMA_AtomIJNS4_10MMA_TraitsINS4_19SM100_MMA_F8F6F4_SSEJSI_SI_fSE_SF_NS4_17integral_constantINS4_4UMMA5MajorELSQ_0EEESR_NSO_INSP_7ScaleInELSS_0EEEST_EEEEEENS4_6LayoutISC_NS5_IJNSA_ILi0EEESX_SX_EEEEENS5_IJNS4_10UnderscoreES10_S10_EEEEENS4_13SM90_TMA_LOADENS4_14ComposedLayoutINS4_7SwizzleILi1ELi4ELi3EEENS4_18smem_ptr_flag_bitsILi8EEENSW_INS5_IJNSA_ILi8EEESG_EEENS5_IJSG_SB_EEEEEEEvNS4_8identityES13_S1D_vS1E_EENS_8epilogue10collective18CollectiveEpilogueINS1G_23Sm100TmaWarpSpecializedILi1ELi1ELi64ELb0ELb0EEEJSH_NS5_IJNSW_ISE_SB_EENSW_ISF_SB_EEEEESI_SJ_SI_SJ_NS1G_6fusion15FusionCallbacksIS1K_NS1O_17LinearCombinationISI_fSI_fLNS_15FloatRoundStyleE2EEESH_S1N_JEEENS4_5SM1004TMEM4LOAD26SM100_TMEM_LOAD_32dp32b64xES13_NS14_INS15_ILi2ELi4ELi3EEES18_NSW_INS5_IJS19_SF_EEENS5_IJSF_SB_EEEEEEENS4_39AutoVectorizingCopyWithAssumedAlignmentILi128EEENS4_14SM90_TMA_STOREES22_S24_S24_EEEvvEEEEvNT_6ParamsE) ;  /* 0xffffff8c02cc7950 */ /* 0x000fea0003c3ffff */
        .weak           $__internal_2_$__cuda_sm10x_tcgen05_guardrail_trap_unallocated_columns_being_dealloced
        .type           $__internal_2_$__cuda_sm10x_tcgen05_guardrail_trap_unallocated_columns_being_dealloced,@function
        .size           $__internal_2_$__cuda_sm10x_tcgen05_guardrail_trap_unallocated_columns_being_dealloced,(.L_x_128 - $__internal_2_$__cuda_sm10x_tcgen05_guardrail_trap_unallocated_columns_being_dealloced)
$__internal_2_$__cuda_sm10x_tcgen05_guardrail_trap_unallocated_columns_being_dealloced:
[----:B------:R-:W-:Y:S05]  /*70d0*/  BPT.TRAP 0x1 ;  /* 0x000000040000795c */ /* 0x000fea0000300000 */
[----:B------:R-:W-:-:S04]  /*70e0*/  HFMA2 R3, -RZ, RZ, 0, 0 ;  /* 0x00000000ff037431 */ /* 0x000fc800000001ff */
[----:B------:R-:W-:Y:S05]  /*70f0*/  RET.REL.NODEC R2 `(_ZN7cutlass13device_kernelINS_4gemm6kernel13GemmUniversalIN4cute5tupleIJiiiiEEENS1_10collective13CollectiveMmaINS1_35MainloopSm100TmaUmmaWarpSpecializedILi4ELi2ELi4ENS5_IJNS4_1CILi1EEESB_SB_EEEEENS5_IJNSA_ILi128EEENSA_ILi64EEENSA_ILi32EEEEEENS_12float_e4m3_tENS5_IJlSB_lEEESI_SJ_NS4_8TiledMMAINS4_8MMA_AtomIJNS4_10MMA_TraitsINS4_19SM100_MMA_F8F6F4_SSEJSI_SI_fSE_SF_NS4_17integral_constantINS4_4UMMA5MajorELSQ_0EEESR_NSO_INSP_7ScaleInELSS_0EEEST_EEEEEENS4_6LayoutISC_NS5_IJNSA_ILi0EEESX_SX_EEEEENS5_IJNS4_10UnderscoreES10_S10_EEEEENS4_13SM90_TMA_LOADENS4_14ComposedLayoutINS4_7SwizzleILi1ELi4ELi3EEENS4_18smem_ptr_flag_bitsILi8EEENSW_INS5_IJNSA_ILi8EEESG_EEENS5_IJSG_SB_EEEEEEEvNS4_8identityES13_S1D_vS1E_EENS_8epilogue10collective18CollectiveEpilogueINS1G_23Sm100TmaWarpSpecializedILi1ELi1ELi64ELb0ELb0EEEJSH_NS5_IJNSW_ISE_SB_EENSW_ISF_SB_EEEEESI_SJ_SI_SJ_NS1G_6fusion15FusionCallbacksIS1K_NS1O_17LinearCombinationISI_fSI_fLNS_15FloatRoundStyleE2EEESH_S1N_JEEENS4_5SM1004TMEM4LOAD26SM100_TMEM_LOAD_32dp32b64xES13_NS14_INS15_ILi2ELi4ELi3EEES18_NSW_INS5_IJS19_SF_EEENS5_IJSF_SB_EEEEEEENS4_39AutoVectorizingCopyWithAssumedAlignmentILi128EEENS4_14SM90_TMA_STOREES22_S24_S24_EEEvvEEEEvNT_6ParamsE) ;  /* 0xffffff8c02c07950 */ /* 0x000fea0003c3ffff */
.L_x_127:
[----:B------:R-:W-:-:S00]  /*7100*/  BRA `(.L_x_127) ;  /* 0xfffffffc00fc7947 */ /* 0x000fc0000383ffff */
[----:B------:R-:W-:-:S00]  /*7110*/  NOP ;  /* 0x0000000000007918 */ /* 0x000fc00000000000 */
        /* <DEDUP_REMOVED lines=14> */
.L_x_128:


//--------------------- .nv.global.init           --------------------------
	.section	.nv.global.init,"aw",@progbits
.nv.global.init:
	.type		$str$27,@object
	.size		$str$27,($str$28 - $str$27)
$str$27:
        /*0000*/ 	.byte	0x28, 0x61, 0x64, 0x64, 0x72, 0x65, 0x73, 0x73, 0x20, 0x26, 0x20, 0x6d, 0x61, 0x73, 0x6b, 0x29
        /*0010*/ 	.byte	0x20, 0x3d, 0x3d, 0x20, 0x30, 0x00
	.type		$str$28,@object
	.size		$str$28,($str$26 - $str$28)
$str$28:
        /*0016*/ 	.byte	0x2f, 0x74, 0x6d, 0x70, 0x2f, 0x63, 0x75, 0x74, 0x6c, 0x61, 0x73, 0x73, 0x5f, 0x73, 0x77, 0x65
        /*0026*/ 	.byte	0x65, 0x70, 0x5f, 0x73, 0x72, 0x63, 0x2f, 0x69, 0x6e, 0x63, 0x6c, 0x75, 0x64, 0x65, 0x2f, 0x63
        /*0036*/ 	.byte	0x75, 0x74, 0x65, 0x2f, 0x70, 0x6f, 0x69, 0x6e, 0x74, 0x65, 0x72, 0x5f, 0x66, 0x6c, 0x61, 0x67
        /*0046*/ 	.byte	0x67, 0x65, 0x64, 0x2e, 0x68, 0x70, 0x70, 0x00
	.type		$str$26,@object
	.size		$str$26,($str$25 - $str$26)
$str$26:
        /*004e*/ 	.byte	0x2f, 0x74, 0x6d, 0x70, 0x2f, 0x63, 0x75, 0x74, 0x6c, 0x61, 0x73, 0x73, 0x5f, 0x73, 0x77, 0x65
        /*005e*/ 	.byte	0x65, 0x70, 0x5f, 0x73, 0x72, 0x63, 0x2f, 0x69, 0x6e, 0x63, 0x6c, 0x75, 0x64, 0x65, 0x2f, 0x63
        /*006e*/ 	.byte	0x75, 0x74, 0x65, 0x2f, 0x61, 0x74, 0x6f, 0x6d, 0x2f, 0x63, 0x6f, 0x70, 0x79, 0x5f, 0x74, 0x72
        /*007e*/ 	.byte	0x61, 0x69, 0x74, 0x73, 0x5f, 0x73, 0x6d, 0x31, 0x30, 0x30, 0x2e, 0x68, 0x70, 0x70, 0x00
	.type		$str$25,@object
	.size		$str$25,(__unnamed_1 - $str$25)
$str$25:
        /*008d*/ 	.byte	0x28, 0x28, 0x75, 0x69, 0x6e, 0x74, 0x33, 0x32, 0x5f, 0x74, 0x28, 0x74, 0x68, 0x72, 0x65, 0x61
        /*009d*/ 	.byte	0x64, 0x49, 0x64, 0x78, 0x2e, 0x78, 0x29, 0x20, 0x2f, 0x20, 0x33, 0x32, 0x29, 0x20, 0x25, 0x20
        /*00ad*/ 	.byte	0x34, 0x29, 0x20, 0x3d, 0x3d, 0x20, 0x28, 0x28, 0x28, 0x74, 0x6d, 0x65, 0x6d, 0x5f, 0x61, 0x64
        /*00bd*/ 	.byte	0x64, 0x72, 0x20, 0x3e, 0x3e, 0x20, 0x31, 0x36, 0x29, 0x20, 0x2f, 0x20, 0x33, 0x32, 0x29, 0x20
        /*00cd*/ 	.byte	0x25, 0x20, 0x34, 0x29, 0x00
	.type		__unnamed_1,@object
	.size		__unnamed_1,(__unnamed_2 - __unnamed_1)
__unnamed_1:
        /*00d2*/ 	.byte	0x61, 0x75, 0x74, 0x6f, 0x20, 0x63, 0x75, 0x74, 0x65, 0x3a, 0x3a, 0x61, 0x73, 0x5f, 0x70, 0x6f
        /* <DEDUP_REMOVED lines=24> */
        /*0262*/ 	.byte	0x43, 0x3c, 0x38, 0x31, 0x39, 0x32, 0x3e, 0x3e, 0x3e, 0x3e, 0x5d, 0x00
	.type		__unnamed_2,@object
	.size		__unnamed_2,(.L_2 - __unnamed_2)
__unnamed_2:
        /* <DEDUP_REMOVED lines=42> */
        /*050e*/ 	.byte	0x3e, 0x3e, 0x3e, 0x3e, 0x5d, 0x00
.L_2:


//--------------------- .nv.shared._ZN7cutlass13device_kernelINS_4gemm6kernel13GemmUniversalIN4cute5tupleIJiiiiEEENS1_10collective13CollectiveMmaINS1_35MainloopSm100TmaUmmaWarpSpecializedILi4ELi2ELi4ENS5_IJNS4_1CILi1EEESB_SB_EEEEENS5_IJNSA_ILi128EEENSA_ILi64EEENSA_ILi32EEEEEENS_12float_e4m3_tENS5_IJlSB_lEEESI_SJ_NS4_8TiledMMAINS4_8MMA_AtomIJNS4_10MMA_TraitsINS4_19SM100_MMA_F8F6F4_SSEJSI_SI_fSE_SF_NS4_17integral_constantINS4_4UMMA5MajorELSQ_0EEESR_NSO_INSP_7ScaleInELSS_0EEEST_EEEEEENS4_6LayoutISC_NS5_IJNSA_ILi0EEESX_SX_EEEEENS5_IJNS4_10UnderscoreES10_S10_EEEEENS4_13SM90_TMA_LOADENS4_14ComposedLayoutINS4_7SwizzleILi1ELi4ELi3EEENS4_18smem_ptr_flag_bitsILi8EEENSW_INS5_IJNSA_ILi8EEESG_EEENS5_IJSG_SB_EEEEEEEvNS4_8identityES13_S1D_vS1E_EENS_8epilogue10collective18CollectiveEpilogueINS1G_23Sm100TmaWarpSpecializedILi1ELi1ELi64ELb0ELb0EEEJSH_NS5_IJNSW_ISE_SB_EENSW_ISF_SB_EEEEESI_SJ_SI_SJ_NS1G_6fusion15FusionCallbacksIS1K_NS1O_17LinearCombinationISI_fSI_fLNS_15FloatRoundStyleE2EEESH_S1N_JEEENS4_5SM1004TMEM4LOAD26SM100_TMEM_LOAD_32dp32b64xES13_NS14_INS15_ILi2ELi4ELi3EEES18_NSW_INS5_IJS19_SF_EEENS5_IJSF_SB_EEEEEEENS4_39AutoVectorizingCopyWithAssumedAlignmentILi128EEENS4_14SM90_TMA_STOREES22_S24_S24_EEEvvEEEEvNT_6ParamsE --------------------------
	.section	.nv.shared._ZN7cutlass13device_kernelINS_4gemm6kernel13GemmUniversalIN4cute5tupleIJiiiiEEENS1_10collective13CollectiveMmaINS1_35MainloopSm100TmaUmmaWarpSpecializedILi4ELi2ELi4ENS5_IJNS4_1CILi1EEESB_SB_EEEEENS5_IJNSA_ILi128EEENSA_ILi64EEENSA_ILi32EEEEEENS_12float_e4m3_tENS5_IJlSB_lEEESI_SJ_NS4_8TiledMMAINS4_8MMA_AtomIJNS4_10MMA_TraitsINS4_19SM100_MMA_F8F6F4_SSEJSI_SI_fSE_SF_NS4_17integral_constantINS4_4UMMA5MajorELSQ_0EEESR_NSO_INSP_7ScaleInELSS_0EEEST_EEEEEENS4_6LayoutISC_NS5_IJNSA_ILi0EEESX_SX_EEEEENS5_IJNS4_10UnderscoreES10_S10_EEEEENS4_13SM90_TMA_LOADENS4_14ComposedLayoutINS4_7SwizzleILi1ELi4ELi3EEENS4_18smem_ptr_flag_bitsILi8EEENSW_INS5_IJNSA_ILi8EEESG_EEENS5_IJSG_SB_EEEEEEEvNS4_8identityES13_S1D_vS1E_EENS_8epilogue10collective18CollectiveEpilogueINS1G_23Sm100TmaWarpSpecializedILi1ELi1ELi64ELb0ELb0EEEJSH_NS5_IJNSW_ISE_SB_EENSW_ISF_SB_EEEEESI_SJ_SI_SJ_NS1G_6fusion15FusionCallbacksIS1K_NS1O_17LinearCombinationISI_fSI_fLNS_15FloatRoundStyleE2EEESH_S1N_JEEENS4_5SM1004TMEM4LOAD26SM100_TMEM_LOAD_32dp32b64xES13_NS14_INS15_ILi2ELi4ELi3EEES18_NSW_INS5_IJS19_SF_EEENS5_IJSF_SB_EEEEEEENS4_39AutoVectorizingCopyWithAssumedAlignmentILi128EEENS4_14SM90_TMA_STOREES22_S24_S24_EEEvvEEEEvNT_6ParamsE,"aw",@nobits
	.sectionflags	@""
	.align	16
	.zero		1024


//--------------------- .nv.shared.reserved.0     --------------------------
	.section	.nv.shared.reserved.0,"aw",@nobits
	.weak		__nv_reservedSMEM_offset_0_alias
	.size		__nv_reservedSMEM_offset_0_alias, 0, 64
	.other		__nv_reservedSMEM_offset_0_alias,@"STO_CUDA_RESERVED_SHARED STV_DEFAULT"
__nv_reservedSMEM_offset_0_alias:
	.zero		0
.nv.shared.reserved.0:
	.zero		64
	.weak		__nv_reservedSMEM_tcgen05_partition
	.type		__nv_reservedSMEM_tcgen05_partition,@object
	.size		__nv_reservedSMEM_tcgen05_partition,(.L_0 - __nv_reservedSMEM_tcgen05_partition)
__nv_reservedSMEM_tcgen05_partition:
	.zero		32
.L_0:


//--------------------- .nv.global                --------------------------
	.section	.nv.global,"aw",@nobits
.nv.global:
	.type		_ZN40_INTERNAL_a48e429a_4_k_cu_77e91ab4_308464cute1_E,@object
	.size		_ZN40_INTERNAL_a48e429a_4_k_cu_77e91ab4_308464cute1_E,(_ZN40_INTERNAL_a48e429a_4_k_cu_77e91ab4_308464cuda3std3__45__cpo6cbeginE - _ZN40_INTERNAL_a48e429a_4_k_cu_77e91ab4_308464cute1_E)
_ZN40_INTERNAL_a48e429a_4_k_cu_77e91ab4_308464cute1_E:
	.zero		1
	.type		_ZN40_INTERNAL_a48e429a_4_k_cu_77e91ab4_308464cuda3std3__45__cpo6cbeginE,@object
	.size		_ZN40_INTERNAL_a48e429a_4_k_cu_77e91ab4_308464cuda3std3__45__cpo6cbeginE,(_ZN40_INTERNAL_a48e429a_4_k_cu_77e91ab4_308464cuda3std3__48in_placeE - _ZN40_INTERNAL_a48e429a_4_k_cu_77e91ab4_308464cuda3std3__45__cpo6cbeginE)
_ZN40_INTERNAL_a48e429a_4_k_cu_77e91ab4_308464cuda3std3__45__cpo6cbeginE:
	.zero		1
	.type		_ZN40_INTERNAL_a48e429a_4_k_cu_77e91ab4_308464cuda3std3__48in_placeE,@object
	.size		_ZN40_INTERNAL_a48e429a_4_k_cu_77e91ab4_308464cuda3std3__48in_placeE,(_ZN40_INTERNAL_a48e429a_4_k_cu_77e91ab4_308464cuda3std6ranges3__45__cpo9iter_moveE - _ZN40_INTERNAL_a48e429a_4_k_cu_77e91ab4_308464cuda3std3__48in_placeE)
_ZN40_INTERNAL_a48e429a_4_k_cu_77e91ab4_308464cuda3std3__48in_placeE:
	.zero		1
	.type		_ZN40_INTERNAL_a48e429a_4_k_cu_77e91ab4_308464cuda3std6ranges3__45__cpo9iter_moveE,@object
	.size		_ZN40_INTERNAL_a48e429a_4_k_cu_77e91ab4_308464cuda3std6ranges3__45__cpo9iter_moveE,(_ZN40_INTERNAL_a48e429a_4_k_cu_77e91ab4_308464cuda3std3__45__cpo5beginE - _ZN40_INTERNAL_a48e429a_4_k_cu_77e91ab4_308464cuda3std6ranges3__45__cpo9iter_moveE)
_ZN40_INTERNAL_a48e429a_4_k_cu_77e91ab4_308464cuda3std6ranges3__45__cpo9iter_moveE:
	.zero		1
	.type		_ZN40_INTERNAL_a48e429a_4_k_cu_77e91ab4_308464cuda3std3__45__cpo5beginE,@object
	.size		_ZN40_INTERNAL_a48e429a_4_k_cu_77e91ab4_308464cuda3std3__45__cpo5beginE,(_ZN40_INTERNAL_a48e429a_4_k_cu_77e91ab4_308464cuda3std3__442_GLOBAL__N__a48e429a_4_k_cu_77e91ab4_308466ignoreE - _ZN40_INTERNAL_a48e429a_4_k_cu_77e91ab4_308464cuda3std3__45__cpo5beginE)
_ZN40_INTERNAL_a48e429a_4_k_cu_77e91ab4_308464cuda3std3__45__cpo5beginE:
	.zero		1
	.type		_ZN40_INTERNAL_a48e429a_4_k_cu_77e91ab4_308464cuda3std3__442_GLOBAL__N__a48e429a_4_k_cu_77e91ab4_308466ignoreE,@object
	.size		_ZN40_INTERNAL_a48e429a_4_k_cu_77e91ab4_308464cuda3std3__442_GLOBAL__N__a48e429a_4_k_cu_77e91ab4_308466ignoreE,(_ZN40_INTERNAL_a48e429a_4_k_cu_77e91ab4_308464cute7productE - _ZN40_INTERNAL_a48e429a_4_k_cu_77e91ab4_308464cuda3std3__442_GLOBAL__N__a48e429a_4_k_cu_77e91ab4_308466ignoreE)
_ZN40_INTERNAL_a48e429a_4_k_cu_77e91ab4_308464cuda3std3__442_GLOBAL__N__a48e429a_4_k_cu_77e91ab4_308466ignoreE:
	.zero		1
	.type		_ZN40_INTERNAL_a48e429a_4_k_cu_77e91ab4_308464cute7productE,@object
	.size		_ZN40_INTERNAL_a48e429a_4_k_cu_77e91ab4_308464cute7productE,(_ZN40_INTERNAL_a48e429a_4_k_cu_77e91ab4_308464cuda3std3__45__cpo3endE - _ZN40_INTERNAL_a48e429a_4_k_cu_77e91ab4_308464cute7productE)
_ZN40_INTERNAL_a48e429a_4_k_cu_77e91ab4_308464cute7productE:
	.zero		1
	.type		_ZN40_INTERNAL_a48e429a_4_k_cu_77e91ab4_308464cuda3std3__45__cpo3endE,@object
	.size		_ZN40_INTERNAL_a48e429a_4_k_cu_77e91ab4_308464cuda3std3__45__cpo3endE,(_ZN40_INTERNAL_a48e429a_4_k_cu_77e91ab4_308464cuda3std3__419piecewise_constructE - _ZN40_INTERNAL_a48e429a_4_k_cu_77e91ab4_308464cuda3std3__45__cpo3endE)
_ZN40_INTERNAL_a48e429a_4_k_cu_77e91ab4_308464cuda3std3__45__cpo3endE:
	.zero		1
	.type		_ZN40_INTERNAL_a48e429a_4_k_cu_77e91ab4_308464cuda3std3__419piecewise_constructE,@object
	.size		_ZN40_INTERNAL_a48e429a_4_k_cu_77e91ab4_308464cuda3std3__419piecewise_constructE,(_ZN40_INTERNAL_a48e429a_4_k_cu_77e91ab4_308464cuda3std3__45__cpo4cendE - _ZN40_INTERNAL_a48e429a_4_k_cu_77e91ab4_308464cuda3std3__419piecewise_constructE)
_ZN40_INTERNAL_a48e429a_4_k_cu_77e91ab4_308464cuda3std3__419piecewise_constructE:
	.zero		1
	.type		_ZN40_INTERNAL_a48e429a_4_k_cu_77e91ab4_308464cuda3std3__45__cpo4cendE,@object
	.size		_ZN40_INTERNAL_a48e429a_4_k_cu_77e91ab4_308464cuda3std3__45__cpo4cendE,(_ZN40_INTERNAL_a48e429a_4_k_cu_77e91ab4_308464cuda3std6ranges3__45__cpo4swapE - _ZN40_INTERNAL_a48e429a_4_k_cu_77e91ab4_308464cuda3std3__45__cpo4cendE)
_ZN40_INTERNAL_a48e429a_4_k_cu_77e91ab4_308464cuda3std3__45__cpo4cendE:
	.zero		1
	.type		_ZN40_INTERNAL_a48e429a_4_k_cu_77e91ab4_308464cuda3std6ranges3__45__cpo4swapE,@object
	.size		_ZN40_INTERNAL_a48e429a_4_k_cu_77e91ab4_308464cuda3std6ranges3__45__cpo4swapE,(.L_10 - _ZN40_INTERNAL_a48e429a_4_k_cu_77e91ab4_308464cuda3std6ranges3__45__cpo4swapE)
_ZN40_INTERNAL_a48e429a_4_k_cu_77e91ab4_308464cuda3std6ranges3__45__cpo4swapE:
	.zero		1
.L_10:


//--------------------- .nv.constant0._ZN7cutlass13device_kernelINS_4gemm6kernel13GemmUniversalIN4cute5tupleIJiiiiEEENS1_10collective13CollectiveMmaINS1_35MainloopSm100TmaUmmaWarpSpecializedILi4ELi2ELi4ENS5_IJNS4_1CILi1EEESB_SB_EEEEENS5_IJNSA_ILi128EEENSA_ILi64EEENSA_ILi32EEEEEENS_12float_e4m3_tENS5_IJlSB_lEEESI_SJ_NS4_8TiledMMAINS4_8MMA_AtomIJNS4_10MMA_TraitsINS4_19SM100_MMA_F8F6F4_SSEJSI_SI_fSE_SF_NS4_17integral_constantINS4_4UMMA5MajorELSQ_0EEESR_NSO_INSP_7ScaleInELSS_0EEEST_EEEEEENS4_6LayoutISC_NS5_IJNSA_ILi0EEESX_SX_EEEEENS5_IJNS4_10UnderscoreES10_S10_EEEEENS4_13SM90_TMA_LOADENS4_14ComposedLayoutINS4_7SwizzleILi1ELi4ELi3EEENS4_18smem_ptr_flag_bitsILi8EEENSW_INS5_IJNSA_ILi8EEESG_EEENS5_IJSG_SB_EEEEEEEvNS4_8identityES13_S1D_vS1E_EENS_8epilogue10collective18CollectiveEpilogueINS1G_23Sm100TmaWarpSpecializedILi1ELi1ELi64ELb0ELb0EEEJSH_NS5_IJNSW_ISE_SB_EENSW_ISF_SB_EEEEESI_SJ_SI_SJ_NS1G_6fusion15FusionCallbacksIS1K_NS1O_17LinearCombinationISI_fSI_fLNS_15FloatRoundStyleE2EEESH_S1N_JEEENS4_5SM1004TMEM4LOAD26SM100_TMEM_LOAD_32dp32b64xES13_NS14_INS15_ILi2ELi4ELi3EEES18_NSW_INS5_IJS19_SF_EEENS5_IJSF_SB_EEEEEEENS4_39AutoVectorizingCopyWithAssumedAlignmentILi128EEENS4_14SM90_TMA_STOREES22_S24_S24_EEEvvEEEEvNT_6ParamsE --------------------------
	.section	.nv.constant0._ZN7cutlass13device_kernelINS_4gemm6kernel13GemmUniversalIN4cute5tupleIJiiiiEEENS1_10collective13CollectiveMmaINS1_35MainloopSm100TmaUmmaWarpSpecializedILi4ELi2ELi4ENS5_IJNS4_1CILi1EEESB_SB_EEEEENS5_IJNSA_ILi128EEENSA_ILi64EEENSA_ILi32EEEEEENS_12float_e4m3_tENS5_IJlSB_lEEESI_SJ_NS4_8TiledMMAINS4_8MMA_AtomIJNS4_10MMA_TraitsINS4_19SM100_MMA_F8F6F4_SSEJSI_SI_fSE_SF_NS4_17integral_constantINS4_4UMMA5MajorELSQ_0EEESR_NSO_INSP_7ScaleInELSS_0EEEST_EEEEEENS4_6LayoutISC_NS5_IJNSA_ILi0EEESX_SX_EEEEENS5_IJNS4_10UnderscoreES10_S10_EEEEENS4_13SM90_TMA_LOADENS4_14ComposedLayoutINS4_7SwizzleILi1ELi4ELi3EEENS4_18smem_ptr_flag_bitsILi8EEENSW_INS5_IJNSA_ILi8EEESG_EEENS5_IJSG_SB_EEEEEEEvNS4_8identityES13_S1D_vS1E_EENS_8epilogue10collective18CollectiveEpilogueINS1G_23Sm100TmaWarpSpecializedILi1ELi1ELi64ELb0ELb0EEEJSH_NS5_IJNSW_ISE_SB_EENSW_ISF_SB_EEEEESI_SJ_SI_SJ_NS1G_6fusion15FusionCallbacksIS1K_NS1O_17LinearCombinationISI_fSI_fLNS_15FloatRoundStyleE2EEESH_S1N_JEEENS4_5SM1004TMEM4LOAD26SM100_TMEM_LOAD_32dp32b64xES13_NS14_INS15_ILi2ELi4ELi3EEES18_NSW_INS5_IJS19_SF_EEENS5_IJSF_SB_EEEEEEENS4_39AutoVectorizingCopyWithAssumedAlignmentILi128EEENS4_14SM90_TMA_STOREES22_S24_S24_EEEvvEEEEvNT_6ParamsE,"a",@progbits
	.sectionflags	@""
	.align	4
.nv.constant0._ZN7cutlass13device_kernelINS_4gemm6kernel13GemmUniversalIN4cute5tupleIJiiiiEEENS1_10collective13CollectiveMmaINS1_35MainloopSm100TmaUmmaWarpSpecializedILi4ELi2ELi4ENS5_IJNS4_1CILi1EEESB_SB_EEEEENS5_IJNSA_ILi128EEENSA_ILi64EEENSA_ILi32EEEEEENS_12float_e4m3_tENS5_IJlSB_lEEESI_SJ_NS4_8TiledMMAINS4_8MMA_AtomIJNS4_10MMA_TraitsINS4_19SM100_MMA_F8F6F4_SSEJSI_SI_fSE_SF_NS4_17integral_constantINS4_4UMMA5MajorELSQ_0EEESR_NSO_INSP_7ScaleInELSS_0EEEST_EEEEEENS4_6LayoutISC_NS5_IJNSA_ILi0EEESX_SX_EEEEENS5_IJNS4_10UnderscoreES10_S10_EEEEENS4_13SM90_TMA_LOADENS4_14ComposedLayoutINS4_7SwizzleILi1ELi4ELi3EEENS4_18smem_ptr_flag_bitsILi8EEENSW_INS5_IJNSA_ILi8EEESG_EEENS5_IJSG_SB_EEEEEEEvNS4_8identityES13_S1D_vS1E_EENS_8epilogue10collective18CollectiveEpilogueINS1G_23Sm100TmaWarpSpecializedILi1ELi1ELi64ELb0ELb0EEEJSH_NS5_IJNSW_ISE_SB_EENSW_ISF_SB_EEEEESI_SJ_SI_SJ_NS1G_6fusion15FusionCallbacksIS1K_NS1O_17LinearCombinationISI_fSI_fLNS_15FloatRoundStyleE2EEESH_S1N_JEEENS4_5SM1004TMEM4LOAD26SM100_TMEM_LOAD_32dp32b64xES13_NS14_INS15_ILi2ELi4ELi3EEES18_NSW_INS5_IJS19_SF_EEENS5_IJSF_SB_EEEEEEENS4_39AutoVectorizingCopyWithAssumedAlignmentILi128EEENS4_14SM90_TMA_STOREES22_S24_S24_EEEvvEEEEvNT_6ParamsE:
	.zero		2944


//--------------------- SYMBOLS --------------------------

	.type		.nv.reservedSmem.offset0,@object
	.size		.nv.reservedSmem.offset0,0x4
	.type		.nv.reservedSmem.cap,@object
	.size		.nv.reservedSmem.cap,0x4
	.type		__assertfail,@function
